//
// Generated by NVIDIA NVVM Compiler
//
// Compiler Build ID: CL-36424714
// Cuda compilation tools, release 13.0, V13.0.88
// Based on NVVM 20.0.0
//

.version 9.0
.target sm_100
.address_size 64

	// .globl	extdot_f32

.visible .entry extdot_f32(
	.param .u64 .ptr .align 1 extdot_f32_param_0,
	.param .u64 .ptr .align 1 extdot_f32_param_1,
	.param .u64 .ptr .align 1 extdot_f32_param_2,
	.param .u32 extdot_f32_param_3,
	.param .u32 extdot_f32_param_4,
	.param .u32 extdot_f32_param_5,
	.param .u64 .ptr .align 1 extdot_f32_param_6,
	.param .u64 .ptr .align 1 extdot_f32_param_7
)
{
	.reg .pred 	%p<36>;
	.reg .b32 	%r<200>;
	.reg .b32 	%f<165>;
	.reg .b64 	%rd<82>;

	ld.param.u64 	%rd22, [extdot_f32_param_0];
	ld.param.u64 	%rd23, [extdot_f32_param_1];
	ld.param.u64 	%rd24, [extdot_f32_param_2];
	ld.param.u32 	%r98, [extdot_f32_param_3];
	ld.param.u32 	%r99, [extdot_f32_param_4];
	ld.param.u32 	%r100, [extdot_f32_param_5];
	ld.param.u64 	%rd25, [extdot_f32_param_6];
	ld.param.u64 	%rd26, [extdot_f32_param_7];
	cvta.to.global.u64 	%rd76, %rd25;
	cvta.to.global.u64 	%rd70, %rd24;
	cvta.to.global.u64 	%rd71, %rd23;
	cvta.to.global.u64 	%rd4, %rd26;
	cvta.to.global.u64 	%rd72, %rd22;
	mov.u32 	%r1, %ntid.x;
	mov.u32 	%r101, %ctaid.x;
	mov.u32 	%r102, %tid.x;
	mad.lo.s32 	%r194, %r1, %r101, %r102;
	mov.u32 	%r3, %ntid.y;
	mov.u32 	%r103, %ctaid.y;
	mov.u32 	%r104, %tid.y;
	mad.lo.s32 	%r105, %r3, %r103, %r104;
	mov.u32 	%r4, %ntid.z;
	mov.u32 	%r5, %nctaid.z;
	mov.u32 	%r106, %ctaid.z;
	mov.u32 	%r107, %tid.z;
	mad.lo.s32 	%r108, %r105, %r5, %r106;
	mad.lo.s32 	%r198, %r108, %r4, %r107;
	mul.lo.s32 	%r109, %r100, %r98;
	mul.wide.s32 	%rd27, %r109, 4;
	add.s64 	%rd28, %rd72, %rd27;
	setp.lt.u64 	%p1, %rd28, %rd4;
	mov.f32 	%f159, 0f00000000;
	@%p1 bra 	$L__BB0_21;
	setp.ge.s32 	%p2, %r194, %r98;
	mov.b32 	%r185, 0;
	@%p2 bra 	$L__BB0_11;
	mov.u32 	%r112, %nctaid.y;
	mul.lo.s32 	%r113, %r3, %r112;
	mul.lo.s32 	%r114, %r113, %r4;
	mul.lo.s32 	%r7, %r114, %r5;
	mov.u32 	%r115, %nctaid.x;
	mul.lo.s32 	%r8, %r1, %r115;
	mov.f32 	%f159, 0f00000000;
	mov.b32 	%r185, 0;
$L__BB0_3:
	setp.ge.s32 	%p3, %r198, %r99;
	@%p3 bra 	$L__BB0_10;
	mul.lo.s32 	%r12, %r194, %r100;
	mul.lo.s32 	%r13, %r194, %r99;
$L__BB0_5:
	setp.ge.s32 	%p4, %r185, %r100;
	@%p4 bra 	$L__BB0_9;
	mul.lo.s32 	%r16, %r198, %r100;
	mov.u32 	%r199, %r185;
$L__BB0_7:
	add.s32 	%r116, %r199, %r12;
	mul.wide.s32 	%rd29, %r116, 4;
	add.s64 	%rd6, %rd72, %rd29;
	add.s64 	%rd30, %rd6, 4;
	setp.gt.u64 	%p5, %rd30, %rd4;
	mov.u64 	%rd80, %rd71;
	mov.u64 	%rd81, %rd76;
	@%p5 bra 	$L__BB0_47;
	ld.global.f32 	%f39, [%rd6];
	add.s32 	%r117, %r199, %r16;
	mul.wide.s32 	%rd31, %r117, 4;
	add.s64 	%rd32, %rd71, %rd31;
	ld.global.f32 	%f40, [%rd32];
	fma.rn.f32 	%f159, %f39, %f40, %f159;
	add.s32 	%r199, %r199, 1;
	setp.ne.s32 	%p6, %r199, %r100;
	mov.u32 	%r185, %r100;
	@%p6 bra 	$L__BB0_7;
$L__BB0_9:
	add.s32 	%r118, %r198, %r13;
	mul.wide.s32 	%rd33, %r118, 4;
	add.s64 	%rd34, %rd70, %rd33;
	st.global.f32 	[%rd34], %f159;
	add.s32 	%r198, %r198, %r7;
	setp.lt.s32 	%p7, %r198, %r99;
	@%p7 bra 	$L__BB0_5;
$L__BB0_10:
	add.s32 	%r194, %r194, %r8;
	setp.lt.s32 	%p8, %r194, %r98;
	@%p8 bra 	$L__BB0_3;
$L__BB0_11:
	setp.ge.s32 	%p10, %r194, %r98;
	@%p10 bra 	$L__BB0_23;
	mov.u32 	%r121, %nctaid.y;
	mul.lo.s32 	%r122, %r3, %r121;
	mul.lo.s32 	%r123, %r122, %r4;
	mul.lo.s32 	%r27, %r123, %r5;
	mov.u32 	%r124, %nctaid.x;
	mul.lo.s32 	%r28, %r1, %r124;
$L__BB0_13:
	setp.ge.s32 	%p11, %r198, %r99;
	@%p11 bra 	$L__BB0_20;
	mul.lo.s32 	%r32, %r194, %r100;
	mul.lo.s32 	%r33, %r194, %r99;
$L__BB0_15:
	setp.ge.s32 	%p12, %r185, %r100;
	@%p12 bra 	$L__BB0_19;
	mul.lo.s32 	%r36, %r198, %r100;
	mov.u32 	%r199, %r185;
$L__BB0_17:
	add.s32 	%r38, %r199, %r32;
	mul.wide.s32 	%rd37, %r38, 4;
	add.s64 	%rd38, %rd71, %rd37;
	add.s64 	%rd39, %rd38, 4;
	setp.gt.u64 	%p13, %rd39, %rd4;
	mov.u64 	%rd80, %rd76;
	mov.u64 	%rd81, %rd72;
	@%p13 bra 	$L__BB0_47;
	add.s64 	%rd41, %rd72, %rd37;
	ld.global.f32 	%f42, [%rd41];
	add.s32 	%r125, %r199, %r36;
	mul.wide.s32 	%rd42, %r125, 4;
	add.s64 	%rd43, %rd71, %rd42;
	ld.global.f32 	%f43, [%rd43];
	fma.rn.f32 	%f159, %f42, %f43, %f159;
	add.s32 	%r199, %r199, 1;
	setp.ne.s32 	%p14, %r199, %r100;
	mov.u32 	%r185, %r100;
	@%p14 bra 	$L__BB0_17;
$L__BB0_19:
	add.s32 	%r126, %r198, %r33;
	mul.wide.s32 	%rd44, %r126, 4;
	add.s64 	%rd45, %rd70, %rd44;
	st.global.f32 	[%rd45], %f159;
	add.s32 	%r198, %r198, %r27;
	setp.lt.s32 	%p15, %r198, %r99;
	@%p15 bra 	$L__BB0_15;
$L__BB0_20:
	add.s32 	%r194, %r194, %r28;
	setp.lt.s32 	%p16, %r194, %r98;
	@%p16 bra 	$L__BB0_13;
	bra.uni 	$L__BB0_23;
$L__BB0_21:
	mul.lo.s32 	%r120, %r100, %r99;
	mul.wide.s32 	%rd35, %r120, 4;
	add.s64 	%rd36, %rd71, %rd35;
	setp.ge.u64 	%p9, %rd36, %rd4;
	mov.b32 	%r185, 0;
	@%p9 bra 	$L__BB0_11;
	mul.lo.s32 	%r128, %r99, %r98;
	mul.wide.s32 	%rd46, %r128, 4;
	add.s64 	%rd47, %rd70, %rd46;
	setp.lt.u64 	%p17, %rd47, %rd4;
	mov.b32 	%r185, 0;
	mov.f32 	%f159, 0f00000000;
	@%p17 bra 	$L__BB0_44;
$L__BB0_23:
	setp.ge.s32 	%p18, %r194, %r98;
	@%p18 bra 	$L__BB0_44;
	mov.u32 	%r129, %nctaid.y;
	mul.lo.s32 	%r130, %r3, %r129;
	mul.lo.s32 	%r131, %r130, %r4;
	mul.lo.s32 	%r48, %r131, %r5;
	mov.u32 	%r132, %nctaid.x;
	mul.lo.s32 	%r49, %r1, %r132;
$L__BB0_25:
	setp.ge.s32 	%p19, %r198, %r99;
	@%p19 bra 	$L__BB0_43;
	mul.lo.s32 	%r53, %r194, %r99;
	mul.lo.s32 	%r54, %r194, %r100;
$L__BB0_27:
	add.s32 	%r133, %r198, %r53;
	mul.wide.s32 	%rd48, %r133, 4;
	add.s64 	%rd7, %rd70, %rd48;
	add.s64 	%rd49, %rd7, 4;
	setp.gt.u64 	%p20, %rd49, %rd4;
	@%p20 bra 	$L__BB0_46;
	setp.ge.s32 	%p21, %r185, %r100;
	@%p21 bra 	$L__BB0_42;
	mul.lo.s32 	%r57, %r198, %r100;
	sub.s32 	%r58, %r100, %r185;
	sub.s32 	%r134, %r185, %r100;
	setp.gt.u32 	%p22, %r134, -16;
	mov.u32 	%r182, %r185;
	@%p22 bra 	$L__BB0_32;
	and.b32  	%r135, %r58, -16;
	neg.s32 	%r180, %r135;
	add.s32 	%r179, %r54, %r185;
	add.s32 	%r178, %r185, %r57;
	mov.u32 	%r182, %r185;
$L__BB0_31:
	.pragma "nounroll";
	mul.wide.s32 	%rd50, %r179, 4;
	add.s64 	%rd51, %rd72, %rd50;
	mul.wide.s32 	%rd52, %r178, 4;
	add.s64 	%rd53, %rd71, %rd52;
	ld.global.f32 	%f46, [%rd51];
	ld.global.f32 	%f47, [%rd53];
	fma.rn.f32 	%f48, %f46, %f47, %f159;
	ld.global.f32 	%f49, [%rd51+4];
	ld.global.f32 	%f50, [%rd53+4];
	fma.rn.f32 	%f51, %f49, %f50, %f48;
	ld.global.f32 	%f52, [%rd51+8];
	ld.global.f32 	%f53, [%rd53+8];
	fma.rn.f32 	%f54, %f52, %f53, %f51;
	ld.global.f32 	%f55, [%rd51+12];
	ld.global.f32 	%f56, [%rd53+12];
	fma.rn.f32 	%f57, %f55, %f56, %f54;
	ld.global.f32 	%f58, [%rd51+16];
	ld.global.f32 	%f59, [%rd53+16];
	fma.rn.f32 	%f60, %f58, %f59, %f57;
	ld.global.f32 	%f61, [%rd51+20];
	ld.global.f32 	%f62, [%rd53+20];
	fma.rn.f32 	%f63, %f61, %f62, %f60;
	ld.global.f32 	%f64, [%rd51+24];
	ld.global.f32 	%f65, [%rd53+24];
	fma.rn.f32 	%f66, %f64, %f65, %f63;
	ld.global.f32 	%f67, [%rd51+28];
	ld.global.f32 	%f68, [%rd53+28];
	fma.rn.f32 	%f69, %f67, %f68, %f66;
	ld.global.f32 	%f70, [%rd51+32];
	ld.global.f32 	%f71, [%rd53+32];
	fma.rn.f32 	%f72, %f70, %f71, %f69;
	ld.global.f32 	%f73, [%rd51+36];
	ld.global.f32 	%f74, [%rd53+36];
	fma.rn.f32 	%f75, %f73, %f74, %f72;
	ld.global.f32 	%f76, [%rd51+40];
	ld.global.f32 	%f77, [%rd53+40];
	fma.rn.f32 	%f78, %f76, %f77, %f75;
	ld.global.f32 	%f79, [%rd51+44];
	ld.global.f32 	%f80, [%rd53+44];
	fma.rn.f32 	%f81, %f79, %f80, %f78;
	ld.global.f32 	%f82, [%rd51+48];
	ld.global.f32 	%f83, [%rd53+48];
	fma.rn.f32 	%f84, %f82, %f83, %f81;
	ld.global.f32 	%f85, [%rd51+52];
	ld.global.f32 	%f86, [%rd53+52];
	fma.rn.f32 	%f87, %f85, %f86, %f84;
	ld.global.f32 	%f88, [%rd51+56];
	ld.global.f32 	%f89, [%rd53+56];
	fma.rn.f32 	%f90, %f88, %f89, %f87;
	ld.global.f32 	%f91, [%rd51+60];
	ld.global.f32 	%f92, [%rd53+60];
	fma.rn.f32 	%f159, %f91, %f92, %f90;
	add.s32 	%r182, %r182, 16;
	add.s32 	%r180, %r180, 16;
	add.s32 	%r179, %r179, 16;
	add.s32 	%r178, %r178, 16;
	setp.ne.s32 	%p23, %r180, 0;
	@%p23 bra 	$L__BB0_31;
$L__BB0_32:
	and.b32  	%r71, %r58, 15;
	setp.eq.s32 	%p24, %r71, 0;
	mov.u32 	%r185, %r100;
	@%p24 bra 	$L__BB0_42;
	setp.lt.u32 	%p25, %r71, 8;
	@%p25 bra 	$L__BB0_35;
	add.s32 	%r136, %r182, %r54;
	mul.wide.s32 	%rd54, %r136, 4;
	add.s64 	%rd55, %rd72, %rd54;
	ld.global.f32 	%f94, [%rd55];
	add.s32 	%r137, %r182, %r57;
	mul.wide.s32 	%rd56, %r137, 4;
	add.s64 	%rd57, %rd71, %rd56;
	ld.global.f32 	%f95, [%rd57];
	fma.rn.f32 	%f96, %f94, %f95, %f159;
	ld.global.f32 	%f97, [%rd55+4];
	ld.global.f32 	%f98, [%rd57+4];
	fma.rn.f32 	%f99, %f97, %f98, %f96;
	ld.global.f32 	%f100, [%rd55+8];
	ld.global.f32 	%f101, [%rd57+8];
	fma.rn.f32 	%f102, %f100, %f101, %f99;
	ld.global.f32 	%f103, [%rd55+12];
	ld.global.f32 	%f104, [%rd57+12];
	fma.rn.f32 	%f105, %f103, %f104, %f102;
	ld.global.f32 	%f106, [%rd55+16];
	ld.global.f32 	%f107, [%rd57+16];
	fma.rn.f32 	%f108, %f106, %f107, %f105;
	ld.global.f32 	%f109, [%rd55+20];
	ld.global.f32 	%f110, [%rd57+20];
	fma.rn.f32 	%f111, %f109, %f110, %f108;
	ld.global.f32 	%f112, [%rd55+24];
	ld.global.f32 	%f113, [%rd57+24];
	fma.rn.f32 	%f114, %f112, %f113, %f111;
	ld.global.f32 	%f115, [%rd55+28];
	ld.global.f32 	%f116, [%rd57+28];
	fma.rn.f32 	%f159, %f115, %f116, %f114;
	add.s32 	%r182, %r182, 8;
$L__BB0_35:
	and.b32  	%r74, %r58, 7;
	setp.eq.s32 	%p26, %r74, 0;
	mov.u32 	%r185, %r100;
	@%p26 bra 	$L__BB0_42;
	and.b32  	%r75, %r58, 3;
	setp.lt.u32 	%p27, %r74, 4;
	@%p27 bra 	$L__BB0_38;
	add.s32 	%r138, %r182, %r54;
	mul.wide.s32 	%rd58, %r138, 4;
	add.s64 	%rd59, %rd72, %rd58;
	ld.global.f32 	%f118, [%rd59];
	add.s32 	%r139, %r182, %r57;
	mul.wide.s32 	%rd60, %r139, 4;
	add.s64 	%rd61, %rd71, %rd60;
	ld.global.f32 	%f119, [%rd61];
	fma.rn.f32 	%f120, %f118, %f119, %f159;
	ld.global.f32 	%f121, [%rd59+4];
	ld.global.f32 	%f122, [%rd61+4];
	fma.rn.f32 	%f123, %f121, %f122, %f120;
	ld.global.f32 	%f124, [%rd59+8];
	ld.global.f32 	%f125, [%rd61+8];
	fma.rn.f32 	%f126, %f124, %f125, %f123;
	ld.global.f32 	%f127, [%rd59+12];
	ld.global.f32 	%f128, [%rd61+12];
	fma.rn.f32 	%f159, %f127, %f128, %f126;
	add.s32 	%r182, %r182, 4;
$L__BB0_38:
	setp.eq.s32 	%p28, %r75, 0;
	mov.u32 	%r185, %r100;
	@%p28 bra 	$L__BB0_42;
	add.s32 	%r140, %r182, %r54;
	mul.wide.s32 	%rd62, %r140, 4;
	add.s64 	%rd8, %rd72, %rd62;
	ld.global.f32 	%f129, [%rd8];
	add.s32 	%r141, %r182, %r57;
	mul.wide.s32 	%rd63, %r141, 4;
	add.s64 	%rd9, %rd71, %rd63;
	ld.global.f32 	%f130, [%rd9];
	fma.rn.f32 	%f159, %f129, %f130, %f159;
	setp.eq.s32 	%p29, %r75, 1;
	mov.u32 	%r185, %r100;
	@%p29 bra 	$L__BB0_42;
	ld.global.f32 	%f131, [%rd8+4];
	ld.global.f32 	%f132, [%rd9+4];
	fma.rn.f32 	%f159, %f131, %f132, %f159;
	setp.eq.s32 	%p30, %r75, 2;
	mov.u32 	%r185, %r100;
	@%p30 bra 	$L__BB0_42;
	ld.global.f32 	%f133, [%rd8+8];
	ld.global.f32 	%f134, [%rd9+8];
	fma.rn.f32 	%f159, %f133, %f134, %f159;
	mov.u32 	%r185, %r100;
$L__BB0_42:
	st.global.f32 	[%rd7], %f159;
	add.s32 	%r198, %r198, %r48;
	setp.lt.s32 	%p31, %r198, %r99;
	@%p31 bra 	$L__BB0_27;
$L__BB0_43:
	add.s32 	%r194, %r194, %r49;
	setp.lt.s32 	%p32, %r194, %r98;
	@%p32 bra 	$L__BB0_25;
$L__BB0_44:
	setp.ge.s32 	%p33, %r194, %r98;
	@%p33 bra 	$L__BB0_50;
$L__BB0_45:
	setp.ge.s32 	%p34, %r198, %r99;
	mov.u64 	%rd76, %rd70;
	@%p34 bra 	$L__BB0_49;
$L__BB0_46:
	setp.ge.s32 	%p35, %r185, %r100;
	mov.u32 	%r199, %r185;
	mov.u64 	%rd70, %rd76;
	mov.u64 	%rd80, %rd71;
	mov.u64 	%rd81, %rd72;
	@%p35 bra 	$L__BB0_48;
$L__BB0_47:
	mad.lo.s32 	%r147, %r194, %r100, %r199;
	mul.wide.s32 	%rd66, %r147, 4;
	add.s64 	%rd67, %rd81, %rd66;
	ld.global.f32 	%f135, [%rd67];
	mad.lo.s32 	%r148, %r198, %r100, %r199;
	mul.wide.s32 	%rd68, %r148, 4;
	add.s64 	%rd69, %rd80, %rd68;
	ld.global.f32 	%f136, [%rd69];
	fma.rn.f32 	%f159, %f135, %f136, %f159;
	add.s32 	%r185, %r199, 1;
	mov.u64 	%rd76, %rd70;
	mov.u64 	%rd71, %rd80;
	mov.u64 	%rd72, %rd81;
	bra.uni 	$L__BB0_46;
$L__BB0_48:
	mad.lo.s32 	%r143, %r194, %r99, %r198;
	mul.wide.s32 	%rd64, %r143, 4;
	add.s64 	%rd65, %rd76, %rd64;
	st.global.f32 	[%rd65], %f159;
	mov.u32 	%r144, %nctaid.y;
	mul.lo.s32 	%r145, %r3, %r144;
	mul.lo.s32 	%r146, %r145, %r4;
	mad.lo.s32 	%r198, %r146, %r5, %r198;
	mov.u64 	%rd70, %rd76;
	bra.uni 	$L__BB0_45;
$L__BB0_49:
	mov.u32 	%r142, %nctaid.x;
	mad.lo.s32 	%r194, %r1, %r142, %r194;
	bra.uni 	$L__BB0_44;
$L__BB0_50:
	ret;

}
	// .globl	extdot_f64
.visible .entry extdot_f64(
	.param .u64 .ptr .align 1 extdot_f64_param_0,
	.param .u64 .ptr .align 1 extdot_f64_param_1,
	.param .u64 .ptr .align 1 extdot_f64_param_2,
	.param .u32 extdot_f64_param_3,
	.param .u32 extdot_f64_param_4,
	.param .u32 extdot_f64_param_5,
	.param .u64 .ptr .align 1 extdot_f64_param_6,
	.param .u64 .ptr .align 1 extdot_f64_param_7
)
{
	.reg .pred 	%p<36>;
	.reg .b32 	%r<197>;
	.reg .b64 	%rd<82>;
	.reg .b64 	%fd<165>;

	ld.param.u64 	%rd22, [extdot_f64_param_0];
	ld.param.u64 	%rd23, [extdot_f64_param_1];
	ld.param.u64 	%rd24, [extdot_f64_param_2];
	ld.param.u32 	%r95, [extdot_f64_param_3];
	ld.param.u32 	%r96, [extdot_f64_param_4];
	ld.param.u32 	%r97, [extdot_f64_param_5];
	ld.param.u64 	%rd25, [extdot_f64_param_6];
	ld.param.u64 	%rd26, [extdot_f64_param_7];
	cvta.to.global.u64 	%rd76, %rd25;
	cvta.to.global.u64 	%rd70, %rd24;
	cvta.to.global.u64 	%rd71, %rd23;
	cvta.to.global.u64 	%rd4, %rd26;
	cvta.to.global.u64 	%rd72, %rd22;
	mov.u32 	%r1, %ntid.x;
	mov.u32 	%r98, %ctaid.x;
	mov.u32 	%r99, %tid.x;
	mad.lo.s32 	%r191, %r1, %r98, %r99;
	mov.u32 	%r3, %ntid.y;
	mov.u32 	%r100, %ctaid.y;
	mov.u32 	%r101, %tid.y;
	mad.lo.s32 	%r102, %r3, %r100, %r101;
	mov.u32 	%r4, %ntid.z;
	mov.u32 	%r5, %nctaid.z;
	mov.u32 	%r103, %ctaid.z;
	mov.u32 	%r104, %tid.z;
	mad.lo.s32 	%r105, %r102, %r5, %r103;
	mad.lo.s32 	%r195, %r105, %r4, %r104;
	mul.lo.s32 	%r106, %r97, %r95;
	mul.wide.s32 	%rd27, %r106, 8;
	add.s64 	%rd28, %rd72, %rd27;
	setp.lt.u64 	%p1, %rd28, %rd4;
	mov.f64 	%fd159, 0d0000000000000000;
	@%p1 bra 	$L__BB1_21;
	setp.ge.s32 	%p2, %r191, %r95;
	mov.b32 	%r182, 0;
	@%p2 bra 	$L__BB1_11;
	mov.u32 	%r109, %nctaid.y;
	mul.lo.s32 	%r110, %r3, %r109;
	mul.lo.s32 	%r111, %r110, %r4;
	mul.lo.s32 	%r7, %r111, %r5;
	mov.u32 	%r112, %nctaid.x;
	mul.lo.s32 	%r8, %r1, %r112;
	mov.f64 	%fd159, 0d0000000000000000;
	mov.b32 	%r182, 0;
$L__BB1_3:
	setp.ge.s32 	%p3, %r195, %r96;
	@%p3 bra 	$L__BB1_10;
	mul.lo.s32 	%r12, %r191, %r97;
	mul.lo.s32 	%r13, %r191, %r96;
$L__BB1_5:
	setp.ge.s32 	%p4, %r182, %r97;
	@%p4 bra 	$L__BB1_9;
	mul.lo.s32 	%r16, %r195, %r97;
	mov.u32 	%r196, %r182;
$L__BB1_7:
	add.s32 	%r113, %r196, %r12;
	mul.wide.s32 	%rd29, %r113, 8;
	add.s64 	%rd6, %rd72, %rd29;
	add.s64 	%rd30, %rd6, 8;
	setp.gt.u64 	%p5, %rd30, %rd4;
	mov.u64 	%rd80, %rd71;
	mov.u64 	%rd81, %rd76;
	@%p5 bra 	$L__BB1_46;
	ld.global.f64 	%fd39, [%rd6];
	add.s32 	%r114, %r196, %r16;
	mul.wide.s32 	%rd31, %r114, 8;
	add.s64 	%rd32, %rd71, %rd31;
	ld.global.f64 	%fd40, [%rd32];
	fma.rn.f64 	%fd159, %fd39, %fd40, %fd159;
	add.s32 	%r196, %r196, 1;
	setp.ne.s32 	%p6, %r196, %r97;
	mov.u32 	%r182, %r97;
	@%p6 bra 	$L__BB1_7;
$L__BB1_9:
	add.s32 	%r115, %r195, %r13;
	mul.wide.s32 	%rd33, %r115, 8;
	add.s64 	%rd34, %rd70, %rd33;
	st.global.f64 	[%rd34], %fd159;
	add.s32 	%r195, %r195, %r7;
	setp.lt.s32 	%p7, %r195, %r96;
	@%p7 bra 	$L__BB1_5;
$L__BB1_10:
	add.s32 	%r191, %r191, %r8;
	setp.lt.s32 	%p8, %r191, %r95;
	@%p8 bra 	$L__BB1_3;
$L__BB1_11:
	setp.ge.s32 	%p10, %r191, %r95;
	@%p10 bra 	$L__BB1_23;
	mov.u32 	%r118, %nctaid.y;
	mul.lo.s32 	%r119, %r3, %r118;
	mul.lo.s32 	%r120, %r119, %r4;
	mul.lo.s32 	%r27, %r120, %r5;
	mov.u32 	%r121, %nctaid.x;
	mul.lo.s32 	%r28, %r1, %r121;
$L__BB1_13:
	setp.ge.s32 	%p11, %r195, %r96;
	@%p11 bra 	$L__BB1_20;
	mul.lo.s32 	%r32, %r191, %r97;
	mul.lo.s32 	%r33, %r191, %r96;
$L__BB1_15:
	setp.ge.s32 	%p12, %r182, %r97;
	@%p12 bra 	$L__BB1_19;
	mul.lo.s32 	%r36, %r195, %r97;
	mov.u32 	%r196, %r182;
$L__BB1_17:
	add.s32 	%r38, %r196, %r32;
	mul.wide.s32 	%rd37, %r38, 8;
	add.s64 	%rd38, %rd71, %rd37;
	add.s64 	%rd39, %rd38, 8;
	setp.gt.u64 	%p13, %rd39, %rd4;
	mov.u64 	%rd80, %rd76;
	mov.u64 	%rd81, %rd72;
	@%p13 bra 	$L__BB1_46;
	mul.wide.s32 	%rd40, %r38, 8;
	add.s64 	%rd41, %rd72, %rd40;
	ld.global.f64 	%fd42, [%rd41];
	add.s32 	%r122, %r196, %r36;
	mul.wide.s32 	%rd42, %r122, 8;
	add.s64 	%rd43, %rd71, %rd42;
	ld.global.f64 	%fd43, [%rd43];
	fma.rn.f64 	%fd159, %fd42, %fd43, %fd159;
	add.s32 	%r196, %r196, 1;
	setp.ne.s32 	%p14, %r196, %r97;
	mov.u32 	%r182, %r97;
	@%p14 bra 	$L__BB1_17;
$L__BB1_19:
	add.s32 	%r123, %r195, %r33;
	mul.wide.s32 	%rd44, %r123, 8;
	add.s64 	%rd45, %rd70, %rd44;
	st.global.f64 	[%rd45], %fd159;
	add.s32 	%r195, %r195, %r27;
	setp.lt.s32 	%p15, %r195, %r96;
	@%p15 bra 	$L__BB1_15;
$L__BB1_20:
	add.s32 	%r191, %r191, %r28;
	setp.lt.s32 	%p16, %r191, %r95;
	@%p16 bra 	$L__BB1_13;
	bra.uni 	$L__BB1_23;
$L__BB1_21:
	mul.lo.s32 	%r117, %r97, %r96;
	mul.wide.s32 	%rd35, %r117, 8;
	add.s64 	%rd36, %rd71, %rd35;
	setp.ge.u64 	%p9, %rd36, %rd4;
	mov.b32 	%r182, 0;
	@%p9 bra 	$L__BB1_11;
	mul.lo.s32 	%r125, %r96, %r95;
	mul.wide.s32 	%rd46, %r125, 8;
	add.s64 	%rd47, %rd70, %rd46;
	setp.lt.u64 	%p17, %rd47, %rd4;
	mov.b32 	%r182, 0;
	mov.f64 	%fd159, 0d0000000000000000;
	@%p17 bra 	$L__BB1_43;
$L__BB1_23:
	setp.ge.s32 	%p18, %r191, %r95;
	@%p18 bra 	$L__BB1_43;
$L__BB1_24:
	setp.ge.s32 	%p19, %r195, %r96;
	@%p19 bra 	$L__BB1_42;
	mul.lo.s32 	%r51, %r191, %r97;
$L__BB1_26:
	mad.lo.s32 	%r126, %r191, %r96, %r195;
	mul.wide.s32 	%rd48, %r126, 8;
	add.s64 	%rd7, %rd70, %rd48;
	add.s64 	%rd49, %rd7, 8;
	setp.gt.u64 	%p20, %rd49, %rd4;
	@%p20 bra 	$L__BB1_45;
	setp.ge.s32 	%p21, %r182, %r97;
	@%p21 bra 	$L__BB1_41;
	mul.lo.s32 	%r54, %r195, %r97;
	sub.s32 	%r55, %r97, %r182;
	sub.s32 	%r127, %r182, %r97;
	setp.gt.u32 	%p22, %r127, -16;
	mov.u32 	%r179, %r182;
	@%p22 bra 	$L__BB1_31;
	and.b32  	%r128, %r55, -16;
	neg.s32 	%r177, %r128;
	add.s32 	%r176, %r51, %r182;
	add.s32 	%r175, %r182, %r54;
	mov.u32 	%r179, %r182;
$L__BB1_30:
	.pragma "nounroll";
	mul.wide.s32 	%rd50, %r176, 8;
	add.s64 	%rd51, %rd72, %rd50;
	mul.wide.s32 	%rd52, %r175, 8;
	add.s64 	%rd53, %rd71, %rd52;
	ld.global.f64 	%fd46, [%rd51];
	ld.global.f64 	%fd47, [%rd53];
	fma.rn.f64 	%fd48, %fd46, %fd47, %fd159;
	ld.global.f64 	%fd49, [%rd51+8];
	ld.global.f64 	%fd50, [%rd53+8];
	fma.rn.f64 	%fd51, %fd49, %fd50, %fd48;
	ld.global.f64 	%fd52, [%rd51+16];
	ld.global.f64 	%fd53, [%rd53+16];
	fma.rn.f64 	%fd54, %fd52, %fd53, %fd51;
	ld.global.f64 	%fd55, [%rd51+24];
	ld.global.f64 	%fd56, [%rd53+24];
	fma.rn.f64 	%fd57, %fd55, %fd56, %fd54;
	ld.global.f64 	%fd58, [%rd51+32];
	ld.global.f64 	%fd59, [%rd53+32];
	fma.rn.f64 	%fd60, %fd58, %fd59, %fd57;
	ld.global.f64 	%fd61, [%rd51+40];
	ld.global.f64 	%fd62, [%rd53+40];
	fma.rn.f64 	%fd63, %fd61, %fd62, %fd60;
	ld.global.f64 	%fd64, [%rd51+48];
	ld.global.f64 	%fd65, [%rd53+48];
	fma.rn.f64 	%fd66, %fd64, %fd65, %fd63;
	ld.global.f64 	%fd67, [%rd51+56];
	ld.global.f64 	%fd68, [%rd53+56];
	fma.rn.f64 	%fd69, %fd67, %fd68, %fd66;
	ld.global.f64 	%fd70, [%rd51+64];
	ld.global.f64 	%fd71, [%rd53+64];
	fma.rn.f64 	%fd72, %fd70, %fd71, %fd69;
	ld.global.f64 	%fd73, [%rd51+72];
	ld.global.f64 	%fd74, [%rd53+72];
	fma.rn.f64 	%fd75, %fd73, %fd74, %fd72;
	ld.global.f64 	%fd76, [%rd51+80];
	ld.global.f64 	%fd77, [%rd53+80];
	fma.rn.f64 	%fd78, %fd76, %fd77, %fd75;
	ld.global.f64 	%fd79, [%rd51+88];
	ld.global.f64 	%fd80, [%rd53+88];
	fma.rn.f64 	%fd81, %fd79, %fd80, %fd78;
	ld.global.f64 	%fd82, [%rd51+96];
	ld.global.f64 	%fd83, [%rd53+96];
	fma.rn.f64 	%fd84, %fd82, %fd83, %fd81;
	ld.global.f64 	%fd85, [%rd51+104];
	ld.global.f64 	%fd86, [%rd53+104];
	fma.rn.f64 	%fd87, %fd85, %fd86, %fd84;
	ld.global.f64 	%fd88, [%rd51+112];
	ld.global.f64 	%fd89, [%rd53+112];
	fma.rn.f64 	%fd90, %fd88, %fd89, %fd87;
	ld.global.f64 	%fd91, [%rd51+120];
	ld.global.f64 	%fd92, [%rd53+120];
	fma.rn.f64 	%fd159, %fd91, %fd92, %fd90;
	add.s32 	%r179, %r179, 16;
	add.s32 	%r177, %r177, 16;
	add.s32 	%r176, %r176, 16;
	add.s32 	%r175, %r175, 16;
	setp.ne.s32 	%p23, %r177, 0;
	@%p23 bra 	$L__BB1_30;
$L__BB1_31:
	and.b32  	%r68, %r55, 15;
	setp.eq.s32 	%p24, %r68, 0;
	mov.u32 	%r182, %r97;
	@%p24 bra 	$L__BB1_41;
	setp.lt.u32 	%p25, %r68, 8;
	@%p25 bra 	$L__BB1_34;
	add.s32 	%r129, %r179, %r51;
	mul.wide.s32 	%rd54, %r129, 8;
	add.s64 	%rd55, %rd72, %rd54;
	ld.global.f64 	%fd94, [%rd55];
	add.s32 	%r130, %r179, %r54;
	mul.wide.s32 	%rd56, %r130, 8;
	add.s64 	%rd57, %rd71, %rd56;
	ld.global.f64 	%fd95, [%rd57];
	fma.rn.f64 	%fd96, %fd94, %fd95, %fd159;
	ld.global.f64 	%fd97, [%rd55+8];
	ld.global.f64 	%fd98, [%rd57+8];
	fma.rn.f64 	%fd99, %fd97, %fd98, %fd96;
	ld.global.f64 	%fd100, [%rd55+16];
	ld.global.f64 	%fd101, [%rd57+16];
	fma.rn.f64 	%fd102, %fd100, %fd101, %fd99;
	ld.global.f64 	%fd103, [%rd55+24];
	ld.global.f64 	%fd104, [%rd57+24];
	fma.rn.f64 	%fd105, %fd103, %fd104, %fd102;
	ld.global.f64 	%fd106, [%rd55+32];
	ld.global.f64 	%fd107, [%rd57+32];
	fma.rn.f64 	%fd108, %fd106, %fd107, %fd105;
	ld.global.f64 	%fd109, [%rd55+40];
	ld.global.f64 	%fd110, [%rd57+40];
	fma.rn.f64 	%fd111, %fd109, %fd110, %fd108;
	ld.global.f64 	%fd112, [%rd55+48];
	ld.global.f64 	%fd113, [%rd57+48];
	fma.rn.f64 	%fd114, %fd112, %fd113, %fd111;
	ld.global.f64 	%fd115, [%rd55+56];
	ld.global.f64 	%fd116, [%rd57+56];
	fma.rn.f64 	%fd159, %fd115, %fd116, %fd114;
	add.s32 	%r179, %r179, 8;
$L__BB1_34:
	and.b32  	%r71, %r55, 7;
	setp.eq.s32 	%p26, %r71, 0;
	mov.u32 	%r182, %r97;
	@%p26 bra 	$L__BB1_41;
	and.b32  	%r72, %r55, 3;
	setp.lt.u32 	%p27, %r71, 4;
	@%p27 bra 	$L__BB1_37;
	add.s32 	%r131, %r179, %r51;
	mul.wide.s32 	%rd58, %r131, 8;
	add.s64 	%rd59, %rd72, %rd58;
	ld.global.f64 	%fd118, [%rd59];
	add.s32 	%r132, %r179, %r54;
	mul.wide.s32 	%rd60, %r132, 8;
	add.s64 	%rd61, %rd71, %rd60;
	ld.global.f64 	%fd119, [%rd61];
	fma.rn.f64 	%fd120, %fd118, %fd119, %fd159;
	ld.global.f64 	%fd121, [%rd59+8];
	ld.global.f64 	%fd122, [%rd61+8];
	fma.rn.f64 	%fd123, %fd121, %fd122, %fd120;
	ld.global.f64 	%fd124, [%rd59+16];
	ld.global.f64 	%fd125, [%rd61+16];
	fma.rn.f64 	%fd126, %fd124, %fd125, %fd123;
	ld.global.f64 	%fd127, [%rd59+24];
	ld.global.f64 	%fd128, [%rd61+24];
	fma.rn.f64 	%fd159, %fd127, %fd128, %fd126;
	add.s32 	%r179, %r179, 4;
$L__BB1_37:
	setp.eq.s32 	%p28, %r72, 0;
	mov.u32 	%r182, %r97;
	@%p28 bra 	$L__BB1_41;
	add.s32 	%r133, %r179, %r51;
	mul.wide.s32 	%rd62, %r133, 8;
	add.s64 	%rd8, %rd72, %rd62;
	ld.global.f64 	%fd129, [%rd8];
	add.s32 	%r134, %r179, %r54;
	mul.wide.s32 	%rd63, %r134, 8;
	add.s64 	%rd9, %rd71, %rd63;
	ld.global.f64 	%fd130, [%rd9];
	fma.rn.f64 	%fd159, %fd129, %fd130, %fd159;
	setp.eq.s32 	%p29, %r72, 1;
	mov.u32 	%r182, %r97;
	@%p29 bra 	$L__BB1_41;
	ld.global.f64 	%fd131, [%rd8+8];
	ld.global.f64 	%fd132, [%rd9+8];
	fma.rn.f64 	%fd159, %fd131, %fd132, %fd159;
	setp.eq.s32 	%p30, %r72, 2;
	mov.u32 	%r182, %r97;
	@%p30 bra 	$L__BB1_41;
	ld.global.f64 	%fd133, [%rd8+16];
	ld.global.f64 	%fd134, [%rd9+16];
	fma.rn.f64 	%fd159, %fd133, %fd134, %fd159;
	mov.u32 	%r182, %r97;
$L__BB1_41:
	st.global.f64 	[%rd7], %fd159;
	mov.u32 	%r135, %nctaid.y;
	mul.lo.s32 	%r136, %r3, %r135;
	mul.lo.s32 	%r137, %r136, %r4;
	mad.lo.s32 	%r195, %r137, %r5, %r195;
	setp.lt.s32 	%p31, %r195, %r96;
	@%p31 bra 	$L__BB1_26;
$L__BB1_42:
	mov.u32 	%r138, %nctaid.x;
	mad.lo.s32 	%r191, %r1, %r138, %r191;
	setp.lt.s32 	%p32, %r191, %r95;
	@%p32 bra 	$L__BB1_24;
$L__BB1_43:
	setp.ge.s32 	%p33, %r191, %r95;
	@%p33 bra 	$L__BB1_49;
$L__BB1_44:
	setp.ge.s32 	%p34, %r195, %r96;
	mov.u64 	%rd76, %rd70;
	@%p34 bra 	$L__BB1_48;
$L__BB1_45:
	setp.ge.s32 	%p35, %r182, %r97;
	mov.u32 	%r196, %r182;
	mov.u64 	%rd70, %rd76;
	mov.u64 	%rd80, %rd71;
	mov.u64 	%rd81, %rd72;
	@%p35 bra 	$L__BB1_47;
$L__BB1_46:
	mad.lo.s32 	%r144, %r191, %r97, %r196;
	mul.wide.s32 	%rd66, %r144, 8;
	add.s64 	%rd67, %rd81, %rd66;
	ld.global.f64 	%fd135, [%rd67];
	mad.lo.s32 	%r145, %r195, %r97, %r196;
	mul.wide.s32 	%rd68, %r145, 8;
	add.s64 	%rd69, %rd80, %rd68;
	ld.global.f64 	%fd136, [%rd69];
	fma.rn.f64 	%fd159, %fd135, %fd136, %fd159;
	add.s32 	%r182, %r196, 1;
	mov.u64 	%rd76, %rd70;
	mov.u64 	%rd71, %rd80;
	mov.u64 	%rd72, %rd81;
	bra.uni 	$L__BB1_45;
$L__BB1_47:
	mad.lo.s32 	%r140, %r191, %r96, %r195;
	mul.wide.s32 	%rd64, %r140, 8;
	add.s64 	%rd65, %rd76, %rd64;
	st.global.f64 	[%rd65], %fd159;
	mov.u32 	%r141, %nctaid.y;
	mul.lo.s32 	%r142, %r3, %r141;
	mul.lo.s32 	%r143, %r142, %r4;
	mad.lo.s32 	%r195, %r143, %r5, %r195;
	mov.u64 	%rd70, %rd76;
	bra.uni 	$L__BB1_44;
$L__BB1_48:
	mov.u32 	%r139, %nctaid.x;
	mad.lo.s32 	%r191, %r1, %r139, %r191;
	bra.uni 	$L__BB1_43;
$L__BB1_49:
	ret;

}
	// .globl	extdot_i32
.visible .entry extdot_i32(
	.param .u64 .ptr .align 1 extdot_i32_param_0,
	.param .u64 .ptr .align 1 extdot_i32_param_1,
	.param .u64 .ptr .align 1 extdot_i32_param_2,
	.param .u32 extdot_i32_param_3,
	.param .u32 extdot_i32_param_4,
	.param .u32 extdot_i32_param_5,
	.param .u64 .ptr .align 1 extdot_i32_param_6,
	.param .u64 .ptr .align 1 extdot_i32_param_7
)
{
	.reg .pred 	%p<36>;
	.reg .b32 	%r<359>;
	.reg .b64 	%rd<82>;

	ld.param.u64 	%rd22, [extdot_i32_param_0];
	ld.param.u64 	%rd23, [extdot_i32_param_1];
	ld.param.u64 	%rd24, [extdot_i32_param_2];
	ld.param.u32 	%r134, [extdot_i32_param_3];
	ld.param.u32 	%r135, [extdot_i32_param_4];
	ld.param.u32 	%r136, [extdot_i32_param_5];
	ld.param.u64 	%rd25, [extdot_i32_param_6];
	ld.param.u64 	%rd26, [extdot_i32_param_7];
	cvta.to.global.u64 	%rd76, %rd25;
	cvta.to.global.u64 	%rd70, %rd24;
	cvta.to.global.u64 	%rd71, %rd23;
	cvta.to.global.u64 	%rd4, %rd26;
	cvta.to.global.u64 	%rd72, %rd22;
	mov.u32 	%r1, %ntid.x;
	mov.u32 	%r137, %ctaid.x;
	mov.u32 	%r138, %tid.x;
	mad.lo.s32 	%r352, %r1, %r137, %r138;
	mov.u32 	%r3, %ntid.y;
	mov.u32 	%r139, %ctaid.y;
	mov.u32 	%r140, %tid.y;
	mad.lo.s32 	%r141, %r3, %r139, %r140;
	mov.u32 	%r4, %ntid.z;
	mov.u32 	%r5, %nctaid.z;
	mov.u32 	%r142, %ctaid.z;
	mov.u32 	%r143, %tid.z;
	mad.lo.s32 	%r144, %r141, %r5, %r142;
	mad.lo.s32 	%r357, %r144, %r4, %r143;
	mul.lo.s32 	%r145, %r136, %r134;
	mul.wide.s32 	%rd27, %r145, 4;
	add.s64 	%rd28, %rd72, %rd27;
	setp.lt.u64 	%p1, %rd28, %rd4;
	@%p1 bra 	$L__BB2_21;
	setp.ge.s32 	%p2, %r352, %r134;
	mov.b32 	%r338, 0;
	mov.u32 	%r339, %r338;
	@%p2 bra 	$L__BB2_11;
	mov.u32 	%r148, %nctaid.y;
	mul.lo.s32 	%r149, %r3, %r148;
	mul.lo.s32 	%r150, %r149, %r4;
	mul.lo.s32 	%r7, %r150, %r5;
	mov.u32 	%r151, %nctaid.x;
	mul.lo.s32 	%r8, %r1, %r151;
	mov.b32 	%r339, 0;
	mov.u32 	%r338, %r339;
$L__BB2_3:
	setp.ge.s32 	%p3, %r357, %r135;
	@%p3 bra 	$L__BB2_10;
	mul.lo.s32 	%r13, %r352, %r136;
	mul.lo.s32 	%r14, %r352, %r135;
$L__BB2_5:
	setp.ge.s32 	%p4, %r339, %r136;
	@%p4 bra 	$L__BB2_9;
	mul.lo.s32 	%r18, %r357, %r136;
	mov.u32 	%r358, %r339;
$L__BB2_7:
	add.s32 	%r152, %r358, %r13;
	mul.wide.s32 	%rd29, %r152, 4;
	add.s64 	%rd6, %rd72, %rd29;
	add.s64 	%rd30, %rd6, 4;
	setp.gt.u64 	%p5, %rd30, %rd4;
	mov.u64 	%rd80, %rd71;
	mov.u64 	%rd81, %rd76;
	@%p5 bra 	$L__BB2_47;
	ld.global.u32 	%r153, [%rd6];
	add.s32 	%r154, %r358, %r18;
	mul.wide.s32 	%rd31, %r154, 4;
	add.s64 	%rd32, %rd71, %rd31;
	ld.global.u32 	%r155, [%rd32];
	mad.lo.s32 	%r338, %r155, %r153, %r338;
	add.s32 	%r358, %r358, 1;
	setp.ne.s32 	%p6, %r358, %r136;
	mov.u32 	%r339, %r136;
	@%p6 bra 	$L__BB2_7;
$L__BB2_9:
	add.s32 	%r156, %r357, %r14;
	mul.wide.s32 	%rd33, %r156, 4;
	add.s64 	%rd34, %rd70, %rd33;
	st.global.u32 	[%rd34], %r338;
	add.s32 	%r357, %r357, %r7;
	setp.lt.s32 	%p7, %r357, %r135;
	@%p7 bra 	$L__BB2_5;
$L__BB2_10:
	add.s32 	%r352, %r352, %r8;
	setp.lt.s32 	%p8, %r352, %r134;
	@%p8 bra 	$L__BB2_3;
$L__BB2_11:
	setp.ge.s32 	%p10, %r352, %r134;
	@%p10 bra 	$L__BB2_23;
	mov.u32 	%r159, %nctaid.y;
	mul.lo.s32 	%r160, %r3, %r159;
	mul.lo.s32 	%r161, %r160, %r4;
	mul.lo.s32 	%r34, %r161, %r5;
	mov.u32 	%r162, %nctaid.x;
	mul.lo.s32 	%r35, %r1, %r162;
$L__BB2_13:
	setp.ge.s32 	%p11, %r357, %r135;
	@%p11 bra 	$L__BB2_20;
	mul.lo.s32 	%r40, %r352, %r136;
	mul.lo.s32 	%r41, %r352, %r135;
$L__BB2_15:
	setp.ge.s32 	%p12, %r339, %r136;
	@%p12 bra 	$L__BB2_19;
	mul.lo.s32 	%r45, %r357, %r136;
	mov.u32 	%r358, %r339;
$L__BB2_17:
	add.s32 	%r48, %r358, %r40;
	mul.wide.s32 	%rd37, %r48, 4;
	add.s64 	%rd38, %rd71, %rd37;
	add.s64 	%rd39, %rd38, 4;
	setp.gt.u64 	%p13, %rd39, %rd4;
	mov.u64 	%rd80, %rd76;
	mov.u64 	%rd81, %rd72;
	@%p13 bra 	$L__BB2_47;
	add.s64 	%rd41, %rd72, %rd37;
	ld.global.u32 	%r163, [%rd41];
	add.s32 	%r164, %r358, %r45;
	mul.wide.s32 	%rd42, %r164, 4;
	add.s64 	%rd43, %rd71, %rd42;
	ld.global.u32 	%r165, [%rd43];
	mad.lo.s32 	%r338, %r165, %r163, %r338;
	add.s32 	%r358, %r358, 1;
	setp.ne.s32 	%p14, %r358, %r136;
	mov.u32 	%r339, %r136;
	@%p14 bra 	$L__BB2_17;
$L__BB2_19:
	add.s32 	%r166, %r357, %r41;
	mul.wide.s32 	%rd44, %r166, 4;
	add.s64 	%rd45, %rd70, %rd44;
	st.global.u32 	[%rd45], %r338;
	add.s32 	%r357, %r357, %r34;
	setp.lt.s32 	%p15, %r357, %r135;
	@%p15 bra 	$L__BB2_15;
$L__BB2_20:
	add.s32 	%r352, %r352, %r35;
	setp.lt.s32 	%p16, %r352, %r134;
	@%p16 bra 	$L__BB2_13;
	bra.uni 	$L__BB2_23;
$L__BB2_21:
	mul.lo.s32 	%r158, %r136, %r135;
	mul.wide.s32 	%rd35, %r158, 4;
	add.s64 	%rd36, %rd71, %rd35;
	setp.ge.u64 	%p9, %rd36, %rd4;
	mov.b32 	%r338, 0;
	mov.u32 	%r339, %r338;
	@%p9 bra 	$L__BB2_11;
	mul.lo.s32 	%r168, %r135, %r134;
	mul.wide.s32 	%rd46, %r168, 4;
	add.s64 	%rd47, %rd70, %rd46;
	setp.lt.u64 	%p17, %rd47, %rd4;
	mov.b32 	%r338, 0;
	@%p17 bra 	$L__BB2_44;
$L__BB2_23:
	setp.ge.s32 	%p18, %r352, %r134;
	@%p18 bra 	$L__BB2_44;
	mov.u32 	%r169, %nctaid.y;
	mul.lo.s32 	%r170, %r3, %r169;
	mul.lo.s32 	%r171, %r170, %r4;
	mul.lo.s32 	%r62, %r171, %r5;
	mov.u32 	%r172, %nctaid.x;
	mul.lo.s32 	%r63, %r1, %r172;
$L__BB2_25:
	setp.ge.s32 	%p19, %r357, %r135;
	@%p19 bra 	$L__BB2_43;
	mul.lo.s32 	%r68, %r352, %r135;
	mul.lo.s32 	%r69, %r352, %r136;
$L__BB2_27:
	add.s32 	%r173, %r357, %r68;
	mul.wide.s32 	%rd48, %r173, 4;
	add.s64 	%rd7, %rd70, %rd48;
	add.s64 	%rd49, %rd7, 4;
	setp.gt.u64 	%p20, %rd49, %rd4;
	@%p20 bra 	$L__BB2_46;
	setp.ge.s32 	%p21, %r339, %r136;
	@%p21 bra 	$L__BB2_42;
	mul.lo.s32 	%r73, %r357, %r136;
	sub.s32 	%r74, %r136, %r339;
	sub.s32 	%r175, %r339, %r136;
	setp.gt.u32 	%p22, %r175, -16;
	mov.u32 	%r330, %r339;
	@%p22 bra 	$L__BB2_32;
	and.b32  	%r176, %r74, -16;
	neg.s32 	%r326, %r176;
	add.s32 	%r325, %r69, %r339;
	add.s32 	%r324, %r339, %r73;
	mov.u32 	%r330, %r339;
$L__BB2_31:
	.pragma "nounroll";
	mul.wide.s32 	%rd50, %r325, 4;
	add.s64 	%rd51, %rd72, %rd50;
	mul.wide.s32 	%rd52, %r324, 4;
	add.s64 	%rd53, %rd71, %rd52;
	ld.global.u32 	%r177, [%rd51];
	ld.global.u32 	%r178, [%rd53];
	mad.lo.s32 	%r179, %r178, %r177, %r338;
	ld.global.u32 	%r180, [%rd51+4];
	ld.global.u32 	%r181, [%rd53+4];
	mad.lo.s32 	%r182, %r181, %r180, %r179;
	ld.global.u32 	%r183, [%rd51+8];
	ld.global.u32 	%r184, [%rd53+8];
	mad.lo.s32 	%r185, %r184, %r183, %r182;
	ld.global.u32 	%r186, [%rd51+12];
	ld.global.u32 	%r187, [%rd53+12];
	mad.lo.s32 	%r188, %r187, %r186, %r185;
	ld.global.u32 	%r189, [%rd51+16];
	ld.global.u32 	%r190, [%rd53+16];
	mad.lo.s32 	%r191, %r190, %r189, %r188;
	ld.global.u32 	%r192, [%rd51+20];
	ld.global.u32 	%r193, [%rd53+20];
	mad.lo.s32 	%r194, %r193, %r192, %r191;
	ld.global.u32 	%r195, [%rd51+24];
	ld.global.u32 	%r196, [%rd53+24];
	mad.lo.s32 	%r197, %r196, %r195, %r194;
	ld.global.u32 	%r198, [%rd51+28];
	ld.global.u32 	%r199, [%rd53+28];
	mad.lo.s32 	%r200, %r199, %r198, %r197;
	ld.global.u32 	%r201, [%rd51+32];
	ld.global.u32 	%r202, [%rd53+32];
	mad.lo.s32 	%r203, %r202, %r201, %r200;
	ld.global.u32 	%r204, [%rd51+36];
	ld.global.u32 	%r205, [%rd53+36];
	mad.lo.s32 	%r206, %r205, %r204, %r203;
	ld.global.u32 	%r207, [%rd51+40];
	ld.global.u32 	%r208, [%rd53+40];
	mad.lo.s32 	%r209, %r208, %r207, %r206;
	ld.global.u32 	%r210, [%rd51+44];
	ld.global.u32 	%r211, [%rd53+44];
	mad.lo.s32 	%r212, %r211, %r210, %r209;
	ld.global.u32 	%r213, [%rd51+48];
	ld.global.u32 	%r214, [%rd53+48];
	mad.lo.s32 	%r215, %r214, %r213, %r212;
	ld.global.u32 	%r216, [%rd51+52];
	ld.global.u32 	%r217, [%rd53+52];
	mad.lo.s32 	%r218, %r217, %r216, %r215;
	ld.global.u32 	%r219, [%rd51+56];
	ld.global.u32 	%r220, [%rd53+56];
	mad.lo.s32 	%r221, %r220, %r219, %r218;
	ld.global.u32 	%r222, [%rd51+60];
	ld.global.u32 	%r223, [%rd53+60];
	mad.lo.s32 	%r338, %r223, %r222, %r221;
	add.s32 	%r330, %r330, 16;
	add.s32 	%r326, %r326, 16;
	add.s32 	%r325, %r325, 16;
	add.s32 	%r324, %r324, 16;
	setp.ne.s32 	%p23, %r326, 0;
	@%p23 bra 	$L__BB2_31;
$L__BB2_32:
	and.b32  	%r91, %r74, 15;
	setp.eq.s32 	%p24, %r91, 0;
	mov.u32 	%r339, %r136;
	@%p24 bra 	$L__BB2_42;
	setp.lt.u32 	%p25, %r91, 8;
	@%p25 bra 	$L__BB2_35;
	add.s32 	%r225, %r330, %r69;
	mul.wide.s32 	%rd54, %r225, 4;
	add.s64 	%rd55, %rd72, %rd54;
	ld.global.u32 	%r226, [%rd55];
	add.s32 	%r227, %r330, %r73;
	mul.wide.s32 	%rd56, %r227, 4;
	add.s64 	%rd57, %rd71, %rd56;
	ld.global.u32 	%r228, [%rd57];
	mad.lo.s32 	%r229, %r228, %r226, %r338;
	ld.global.u32 	%r230, [%rd55+4];
	ld.global.u32 	%r231, [%rd57+4];
	mad.lo.s32 	%r232, %r231, %r230, %r229;
	ld.global.u32 	%r233, [%rd55+8];
	ld.global.u32 	%r234, [%rd57+8];
	mad.lo.s32 	%r235, %r234, %r233, %r232;
	ld.global.u32 	%r236, [%rd55+12];
	ld.global.u32 	%r237, [%rd57+12];
	mad.lo.s32 	%r238, %r237, %r236, %r235;
	ld.global.u32 	%r239, [%rd55+16];
	ld.global.u32 	%r240, [%rd57+16];
	mad.lo.s32 	%r241, %r240, %r239, %r238;
	ld.global.u32 	%r242, [%rd55+20];
	ld.global.u32 	%r243, [%rd57+20];
	mad.lo.s32 	%r244, %r243, %r242, %r241;
	ld.global.u32 	%r245, [%rd55+24];
	ld.global.u32 	%r246, [%rd57+24];
	mad.lo.s32 	%r247, %r246, %r245, %r244;
	ld.global.u32 	%r248, [%rd55+28];
	ld.global.u32 	%r249, [%rd57+28];
	mad.lo.s32 	%r338, %r249, %r248, %r247;
	add.s32 	%r330, %r330, 8;
$L__BB2_35:
	and.b32  	%r97, %r74, 7;
	setp.eq.s32 	%p26, %r97, 0;
	mov.u32 	%r339, %r136;
	@%p26 bra 	$L__BB2_42;
	and.b32  	%r98, %r74, 3;
	setp.lt.u32 	%p27, %r97, 4;
	@%p27 bra 	$L__BB2_38;
	add.s32 	%r251, %r330, %r69;
	mul.wide.s32 	%rd58, %r251, 4;
	add.s64 	%rd59, %rd72, %rd58;
	ld.global.u32 	%r252, [%rd59];
	add.s32 	%r253, %r330, %r73;
	mul.wide.s32 	%rd60, %r253, 4;
	add.s64 	%rd61, %rd71, %rd60;
	ld.global.u32 	%r254, [%rd61];
	mad.lo.s32 	%r255, %r254, %r252, %r338;
	ld.global.u32 	%r256, [%rd59+4];
	ld.global.u32 	%r257, [%rd61+4];
	mad.lo.s32 	%r258, %r257, %r256, %r255;
	ld.global.u32 	%r259, [%rd59+8];
	ld.global.u32 	%r260, [%rd61+8];
	mad.lo.s32 	%r261, %r260, %r259, %r258;
	ld.global.u32 	%r262, [%rd59+12];
	ld.global.u32 	%r263, [%rd61+12];
	mad.lo.s32 	%r338, %r263, %r262, %r261;
	add.s32 	%r330, %r330, 4;
$L__BB2_38:
	setp.eq.s32 	%p28, %r98, 0;
	mov.u32 	%r339, %r136;
	@%p28 bra 	$L__BB2_42;
	add.s32 	%r264, %r330, %r69;
	mul.wide.s32 	%rd62, %r264, 4;
	add.s64 	%rd8, %rd72, %rd62;
	ld.global.u32 	%r265, [%rd8];
	add.s32 	%r266, %r330, %r73;
	mul.wide.s32 	%rd63, %r266, 4;
	add.s64 	%rd9, %rd71, %rd63;
	ld.global.u32 	%r267, [%rd9];
	mad.lo.s32 	%r338, %r267, %r265, %r338;
	setp.eq.s32 	%p29, %r98, 1;
	mov.u32 	%r339, %r136;
	@%p29 bra 	$L__BB2_42;
	ld.global.u32 	%r268, [%rd8+4];
	ld.global.u32 	%r269, [%rd9+4];
	mad.lo.s32 	%r338, %r269, %r268, %r338;
	setp.eq.s32 	%p30, %r98, 2;
	mov.u32 	%r339, %r136;
	@%p30 bra 	$L__BB2_42;
	ld.global.u32 	%r270, [%rd8+8];
	ld.global.u32 	%r271, [%rd9+8];
	mad.lo.s32 	%r338, %r271, %r270, %r338;
	mov.u32 	%r339, %r136;
$L__BB2_42:
	st.global.u32 	[%rd7], %r338;
	add.s32 	%r357, %r357, %r62;
	setp.lt.s32 	%p31, %r357, %r135;
	@%p31 bra 	$L__BB2_27;
$L__BB2_43:
	add.s32 	%r352, %r352, %r63;
	setp.lt.s32 	%p32, %r352, %r134;
	@%p32 bra 	$L__BB2_25;
$L__BB2_44:
	setp.ge.s32 	%p33, %r352, %r134;
	@%p33 bra 	$L__BB2_50;
$L__BB2_45:
	setp.ge.s32 	%p34, %r357, %r135;
	mov.u64 	%rd76, %rd70;
	@%p34 bra 	$L__BB2_49;
$L__BB2_46:
	setp.ge.s32 	%p35, %r339, %r136;
	mov.u32 	%r358, %r339;
	mov.u64 	%rd70, %rd76;
	mov.u64 	%rd80, %rd71;
	mov.u64 	%rd81, %rd72;
	@%p35 bra 	$L__BB2_48;
$L__BB2_47:
	mad.lo.s32 	%r277, %r352, %r136, %r358;
	mul.wide.s32 	%rd66, %r277, 4;
	add.s64 	%rd67, %rd81, %rd66;
	ld.global.u32 	%r278, [%rd67];
	mad.lo.s32 	%r279, %r357, %r136, %r358;
	mul.wide.s32 	%rd68, %r279, 4;
	add.s64 	%rd69, %rd80, %rd68;
	ld.global.u32 	%r280, [%rd69];
	mad.lo.s32 	%r338, %r280, %r278, %r338;
	add.s32 	%r339, %r358, 1;
	mov.u64 	%rd76, %rd70;
	mov.u64 	%rd71, %rd80;
	mov.u64 	%rd72, %rd81;
	bra.uni 	$L__BB2_46;
$L__BB2_48:
	mad.lo.s32 	%r273, %r352, %r135, %r357;
	mul.wide.s32 	%rd64, %r273, 4;
	add.s64 	%rd65, %rd76, %rd64;
	st.global.u32 	[%rd65], %r338;
	mov.u32 	%r274, %nctaid.y;
	mul.lo.s32 	%r275, %r3, %r274;
	mul.lo.s32 	%r276, %r275, %r4;
	mad.lo.s32 	%r357, %r276, %r5, %r357;
	mov.u64 	%rd70, %rd76;
	bra.uni 	$L__BB2_45;
$L__BB2_49:
	mov.u32 	%r272, %nctaid.x;
	mad.lo.s32 	%r352, %r1, %r272, %r352;
	bra.uni 	$L__BB2_44;
$L__BB2_50:
	ret;

}
	// .globl	extdot_i64
.visible .entry extdot_i64(
	.param .u64 .ptr .align 1 extdot_i64_param_0,
	.param .u64 .ptr .align 1 extdot_i64_param_1,
	.param .u64 .ptr .align 1 extdot_i64_param_2,
	.param .u32 extdot_i64_param_3,
	.param .u32 extdot_i64_param_4,
	.param .u32 extdot_i64_param_5,
	.param .u64 .ptr .align 1 extdot_i64_param_6,
	.param .u64 .ptr .align 1 extdot_i64_param_7
)
{
	.reg .pred 	%p<35>;
	.reg .b32 	%r<197>;
	.reg .b64 	%rd<197>;

	ld.param.u64 	%rd54, [extdot_i64_param_0];
	ld.param.u64 	%rd55, [extdot_i64_param_1];
	ld.param.u64 	%rd56, [extdot_i64_param_2];
	ld.param.u32 	%r94, [extdot_i64_param_3];
	ld.param.u32 	%r95, [extdot_i64_param_4];
	ld.param.u32 	%r96, [extdot_i64_param_5];
	ld.param.u64 	%rd57, [extdot_i64_param_6];
	ld.param.u64 	%rd58, [extdot_i64_param_7];
	cvta.to.global.u64 	%rd190, %rd57;
	cvta.to.global.u64 	%rd182, %rd56;
	cvta.to.global.u64 	%rd183, %rd55;
	cvta.to.global.u64 	%rd4, %rd58;
	cvta.to.global.u64 	%rd184, %rd54;
	mov.u32 	%r1, %ntid.x;
	mov.u32 	%r97, %ctaid.x;
	mov.u32 	%r98, %tid.x;
	mad.lo.s32 	%r191, %r1, %r97, %r98;
	mov.u32 	%r3, %ntid.y;
	mov.u32 	%r99, %ctaid.y;
	mov.u32 	%r100, %tid.y;
	mad.lo.s32 	%r101, %r3, %r99, %r100;
	mov.u32 	%r4, %ntid.z;
	mov.u32 	%r5, %nctaid.z;
	mov.u32 	%r102, %ctaid.z;
	mov.u32 	%r103, %tid.z;
	mad.lo.s32 	%r104, %r101, %r5, %r102;
	mad.lo.s32 	%r195, %r104, %r4, %r103;
	mul.lo.s32 	%r105, %r96, %r94;
	mul.wide.s32 	%rd59, %r105, 8;
	add.s64 	%rd60, %rd184, %rd59;
	setp.lt.u64 	%p1, %rd60, %rd4;
	@%p1 bra 	$L__BB3_21;
	setp.ge.s32 	%p2, %r191, %r94;
	mov.b32 	%r182, 0;
	mov.b64 	%rd179, 0;
	@%p2 bra 	$L__BB3_11;
	mov.u32 	%r108, %nctaid.y;
	mul.lo.s32 	%r109, %r3, %r108;
	mul.lo.s32 	%r110, %r109, %r4;
	mul.lo.s32 	%r7, %r110, %r5;
	mov.u32 	%r111, %nctaid.x;
	mul.lo.s32 	%r8, %r1, %r111;
	mov.b64 	%rd179, 0;
	mov.b32 	%r182, 0;
$L__BB3_3:
	setp.ge.s32 	%p3, %r195, %r95;
	@%p3 bra 	$L__BB3_10;
	mul.lo.s32 	%r12, %r191, %r96;
	mul.lo.s32 	%r13, %r191, %r95;
$L__BB3_5:
	setp.ge.s32 	%p4, %r182, %r96;
	@%p4 bra 	$L__BB3_9;
	mul.lo.s32 	%r16, %r195, %r96;
	mov.u32 	%r196, %r182;
$L__BB3_7:
	add.s32 	%r112, %r196, %r12;
	mul.wide.s32 	%rd63, %r112, 8;
	add.s64 	%rd9, %rd184, %rd63;
	add.s64 	%rd64, %rd9, 8;
	setp.gt.u64 	%p5, %rd64, %rd4;
	mov.u64 	%rd195, %rd183;
	mov.u64 	%rd196, %rd190;
	@%p5 bra 	$L__BB3_44;
	ld.global.u64 	%rd65, [%rd9];
	add.s32 	%r113, %r196, %r16;
	mul.wide.s32 	%rd66, %r113, 8;
	add.s64 	%rd67, %rd183, %rd66;
	ld.global.u64 	%rd68, [%rd67];
	mad.lo.s64 	%rd179, %rd68, %rd65, %rd179;
	add.s32 	%r196, %r196, 1;
	setp.ne.s32 	%p6, %r196, %r96;
	mov.u32 	%r182, %r96;
	@%p6 bra 	$L__BB3_7;
$L__BB3_9:
	add.s32 	%r114, %r195, %r13;
	mul.wide.s32 	%rd69, %r114, 8;
	add.s64 	%rd70, %rd182, %rd69;
	st.global.u64 	[%rd70], %rd179;
	add.s32 	%r195, %r195, %r7;
	setp.lt.s32 	%p7, %r195, %r95;
	@%p7 bra 	$L__BB3_5;
$L__BB3_10:
	add.s32 	%r191, %r191, %r8;
	setp.lt.s32 	%p8, %r191, %r94;
	@%p8 bra 	$L__BB3_3;
$L__BB3_11:
	setp.ge.s32 	%p10, %r191, %r94;
	@%p10 bra 	$L__BB3_23;
	mov.u32 	%r117, %nctaid.y;
	mul.lo.s32 	%r118, %r3, %r117;
	mul.lo.s32 	%r119, %r118, %r4;
	mul.lo.s32 	%r27, %r119, %r5;
	mov.u32 	%r120, %nctaid.x;
	mul.lo.s32 	%r28, %r1, %r120;
$L__BB3_13:
	setp.ge.s32 	%p11, %r195, %r95;
	@%p11 bra 	$L__BB3_20;
	mul.lo.s32 	%r32, %r191, %r96;
	mul.lo.s32 	%r33, %r191, %r95;
$L__BB3_15:
	setp.ge.s32 	%p12, %r182, %r96;
	@%p12 bra 	$L__BB3_19;
	mul.lo.s32 	%r36, %r195, %r96;
	mov.u32 	%r196, %r182;
$L__BB3_17:
	add.s32 	%r38, %r196, %r32;
	mul.wide.s32 	%rd74, %r38, 8;
	add.s64 	%rd75, %rd183, %rd74;
	add.s64 	%rd76, %rd75, 8;
	setp.gt.u64 	%p13, %rd76, %rd4;
	mov.u64 	%rd195, %rd190;
	mov.u64 	%rd196, %rd184;
	@%p13 bra 	$L__BB3_44;
	mul.wide.s32 	%rd77, %r38, 8;
	add.s64 	%rd78, %rd184, %rd77;
	ld.global.u64 	%rd79, [%rd78];
	add.s32 	%r121, %r196, %r36;
	mul.wide.s32 	%rd80, %r121, 8;
	add.s64 	%rd81, %rd183, %rd80;
	ld.global.u64 	%rd82, [%rd81];
	mad.lo.s64 	%rd179, %rd82, %rd79, %rd179;
	add.s32 	%r196, %r196, 1;
	setp.ne.s32 	%p14, %r196, %r96;
	mov.u32 	%r182, %r96;
	@%p14 bra 	$L__BB3_17;
$L__BB3_19:
	add.s32 	%r122, %r195, %r33;
	mul.wide.s32 	%rd83, %r122, 8;
	add.s64 	%rd84, %rd182, %rd83;
	st.global.u64 	[%rd84], %rd179;
	add.s32 	%r195, %r195, %r27;
	setp.lt.s32 	%p15, %r195, %r95;
	@%p15 bra 	$L__BB3_15;
$L__BB3_20:
	add.s32 	%r191, %r191, %r28;
	setp.lt.s32 	%p16, %r191, %r94;
	@%p16 bra 	$L__BB3_13;
	bra.uni 	$L__BB3_23;
$L__BB3_21:
	mul.lo.s32 	%r116, %r96, %r95;
	mul.wide.s32 	%rd72, %r116, 8;
	add.s64 	%rd73, %rd183, %rd72;
	setp.ge.u64 	%p9, %rd73, %rd4;
	mov.b32 	%r182, 0;
	mov.b64 	%rd179, 0;
	@%p9 bra 	$L__BB3_11;
	mul.lo.s32 	%r124, %r95, %r94;
	mul.wide.s32 	%rd86, %r124, 8;
	add.s64 	%rd87, %rd182, %rd86;
	setp.lt.u64 	%p17, %rd87, %rd4;
	mov.b32 	%r182, 0;
	mov.b64 	%rd179, 0;
	@%p17 bra 	$L__BB3_41;
$L__BB3_23:
	setp.ge.s32 	%p18, %r191, %r94;
	@%p18 bra 	$L__BB3_41;
$L__BB3_24:
	setp.ge.s32 	%p19, %r195, %r95;
	@%p19 bra 	$L__BB3_40;
	mul.lo.s32 	%r51, %r191, %r96;
$L__BB3_26:
	mad.lo.s32 	%r125, %r191, %r95, %r195;
	mul.wide.s32 	%rd88, %r125, 8;
	add.s64 	%rd23, %rd182, %rd88;
	add.s64 	%rd89, %rd23, 8;
	setp.gt.u64 	%p20, %rd89, %rd4;
	@%p20 bra 	$L__BB3_43;
	setp.ge.s32 	%p21, %r182, %r96;
	@%p21 bra 	$L__BB3_39;
	mul.lo.s32 	%r54, %r195, %r96;
	sub.s32 	%r55, %r96, %r182;
	sub.s32 	%r126, %r182, %r96;
	setp.gt.u32 	%p22, %r126, -8;
	mov.u32 	%r179, %r182;
	@%p22 bra 	$L__BB3_31;
	and.b32  	%r127, %r55, -8;
	neg.s32 	%r177, %r127;
	add.s32 	%r176, %r51, %r182;
	add.s32 	%r175, %r182, %r54;
	mov.u32 	%r179, %r182;
$L__BB3_30:
	.pragma "nounroll";
	mul.wide.s32 	%rd91, %r176, 8;
	add.s64 	%rd92, %rd184, %rd91;
	mul.wide.s32 	%rd93, %r175, 8;
	add.s64 	%rd94, %rd183, %rd93;
	ld.global.u64 	%rd95, [%rd92];
	ld.global.u64 	%rd96, [%rd94];
	mad.lo.s64 	%rd97, %rd96, %rd95, %rd179;
	ld.global.u64 	%rd98, [%rd92+8];
	ld.global.u64 	%rd99, [%rd94+8];
	mad.lo.s64 	%rd100, %rd99, %rd98, %rd97;
	ld.global.u64 	%rd101, [%rd92+16];
	ld.global.u64 	%rd102, [%rd94+16];
	mad.lo.s64 	%rd103, %rd102, %rd101, %rd100;
	ld.global.u64 	%rd104, [%rd92+24];
	ld.global.u64 	%rd105, [%rd94+24];
	mad.lo.s64 	%rd106, %rd105, %rd104, %rd103;
	ld.global.u64 	%rd107, [%rd92+32];
	ld.global.u64 	%rd108, [%rd94+32];
	mad.lo.s64 	%rd109, %rd108, %rd107, %rd106;
	ld.global.u64 	%rd110, [%rd92+40];
	ld.global.u64 	%rd111, [%rd94+40];
	mad.lo.s64 	%rd112, %rd111, %rd110, %rd109;
	ld.global.u64 	%rd113, [%rd92+48];
	ld.global.u64 	%rd114, [%rd94+48];
	mad.lo.s64 	%rd115, %rd114, %rd113, %rd112;
	ld.global.u64 	%rd116, [%rd92+56];
	ld.global.u64 	%rd117, [%rd94+56];
	mad.lo.s64 	%rd179, %rd117, %rd116, %rd115;
	add.s32 	%r179, %r179, 8;
	add.s32 	%r177, %r177, 8;
	add.s32 	%r176, %r176, 8;
	add.s32 	%r175, %r175, 8;
	setp.ne.s32 	%p23, %r177, 0;
	@%p23 bra 	$L__BB3_30;
$L__BB3_31:
	and.b32  	%r68, %r55, 7;
	setp.eq.s32 	%p24, %r68, 0;
	mov.u32 	%r182, %r96;
	@%p24 bra 	$L__BB3_39;
	setp.lt.u32 	%p25, %r68, 4;
	@%p25 bra 	$L__BB3_34;
	add.s32 	%r128, %r179, %r51;
	mul.wide.s32 	%rd119, %r128, 8;
	add.s64 	%rd120, %rd184, %rd119;
	ld.global.u64 	%rd121, [%rd120];
	add.s32 	%r129, %r179, %r54;
	mul.wide.s32 	%rd122, %r129, 8;
	add.s64 	%rd123, %rd183, %rd122;
	ld.global.u64 	%rd124, [%rd123];
	mad.lo.s64 	%rd125, %rd124, %rd121, %rd179;
	ld.global.u64 	%rd126, [%rd120+8];
	ld.global.u64 	%rd127, [%rd123+8];
	mad.lo.s64 	%rd128, %rd127, %rd126, %rd125;
	ld.global.u64 	%rd129, [%rd120+16];
	ld.global.u64 	%rd130, [%rd123+16];
	mad.lo.s64 	%rd131, %rd130, %rd129, %rd128;
	ld.global.u64 	%rd132, [%rd120+24];
	ld.global.u64 	%rd133, [%rd123+24];
	mad.lo.s64 	%rd179, %rd133, %rd132, %rd131;
	add.s32 	%r179, %r179, 4;
$L__BB3_34:
	and.b32  	%r71, %r55, 3;
	setp.eq.s32 	%p26, %r71, 0;
	mov.u32 	%r182, %r96;
	@%p26 bra 	$L__BB3_39;
	setp.eq.s32 	%p27, %r71, 1;
	@%p27 bra 	$L__BB3_37;
	add.s32 	%r130, %r179, %r51;
	mul.wide.s32 	%rd135, %r130, 8;
	add.s64 	%rd136, %rd184, %rd135;
	ld.global.u64 	%rd137, [%rd136];
	add.s32 	%r131, %r179, %r54;
	mul.wide.s32 	%rd138, %r131, 8;
	add.s64 	%rd139, %rd183, %rd138;
	ld.global.u64 	%rd140, [%rd139];
	mad.lo.s64 	%rd141, %rd140, %rd137, %rd179;
	ld.global.u64 	%rd142, [%rd136+8];
	ld.global.u64 	%rd143, [%rd139+8];
	mad.lo.s64 	%rd179, %rd143, %rd142, %rd141;
	add.s32 	%r179, %r179, 2;
$L__BB3_37:
	and.b32  	%r132, %r55, 1;
	setp.eq.b32 	%p28, %r132, 1;
	not.pred 	%p29, %p28;
	mov.u32 	%r182, %r96;
	@%p29 bra 	$L__BB3_39;
	add.s32 	%r133, %r179, %r51;
	mul.wide.s32 	%rd144, %r133, 8;
	add.s64 	%rd145, %rd184, %rd144;
	ld.global.u64 	%rd146, [%rd145];
	add.s32 	%r134, %r179, %r54;
	mul.wide.s32 	%rd147, %r134, 8;
	add.s64 	%rd148, %rd183, %rd147;
	ld.global.u64 	%rd149, [%rd148];
	mad.lo.s64 	%rd179, %rd149, %rd146, %rd179;
	mov.u32 	%r182, %r96;
$L__BB3_39:
	st.global.u64 	[%rd23], %rd179;
	mov.u32 	%r135, %nctaid.y;
	mul.lo.s32 	%r136, %r3, %r135;
	mul.lo.s32 	%r137, %r136, %r4;
	mad.lo.s32 	%r195, %r137, %r5, %r195;
	setp.lt.s32 	%p30, %r195, %r95;
	@%p30 bra 	$L__BB3_26;
$L__BB3_40:
	mov.u32 	%r138, %nctaid.x;
	mad.lo.s32 	%r191, %r1, %r138, %r191;
	setp.lt.s32 	%p31, %r191, %r94;
	@%p31 bra 	$L__BB3_24;
$L__BB3_41:
	setp.ge.s32 	%p32, %r191, %r94;
	@%p32 bra 	$L__BB3_47;
$L__BB3_42:
	setp.ge.s32 	%p33, %r195, %r95;
	mov.u64 	%rd190, %rd182;
	@%p33 bra 	$L__BB3_46;
$L__BB3_43:
	setp.ge.s32 	%p34, %r182, %r96;
	mov.u32 	%r196, %r182;
	mov.u64 	%rd182, %rd190;
	mov.u64 	%rd195, %rd183;
	mov.u64 	%rd196, %rd184;
	@%p34 bra 	$L__BB3_45;
$L__BB3_44:
	mad.lo.s32 	%r144, %r191, %r96, %r196;
	mul.wide.s32 	%rd152, %r144, 8;
	add.s64 	%rd153, %rd196, %rd152;
	ld.global.u64 	%rd154, [%rd153];
	mad.lo.s32 	%r145, %r195, %r96, %r196;
	mul.wide.s32 	%rd155, %r145, 8;
	add.s64 	%rd156, %rd195, %rd155;
	ld.global.u64 	%rd157, [%rd156];
	mad.lo.s64 	%rd179, %rd157, %rd154, %rd179;
	add.s32 	%r182, %r196, 1;
	mov.u64 	%rd190, %rd182;
	mov.u64 	%rd183, %rd195;
	mov.u64 	%rd184, %rd196;
	bra.uni 	$L__BB3_43;
$L__BB3_45:
	mad.lo.s32 	%r140, %r191, %r95, %r195;
	mul.wide.s32 	%rd150, %r140, 8;
	add.s64 	%rd151, %rd190, %rd150;
	st.global.u64 	[%rd151], %rd179;
	mov.u32 	%r141, %nctaid.y;
	mul.lo.s32 	%r142, %r3, %r141;
	mul.lo.s32 	%r143, %r142, %r4;
	mad.lo.s32 	%r195, %r143, %r5, %r195;
	mov.u64 	%rd182, %rd190;
	bra.uni 	$L__BB3_42;
$L__BB3_46:
	mov.u32 	%r139, %nctaid.x;
	mad.lo.s32 	%r191, %r1, %r139, %r191;
	bra.uni 	$L__BB3_41;
$L__BB3_47:
	ret;

}


// ===== COMPILED SASS (sm_100) =====

	.target	sm_100

	.elftype	@"ET_EXEC"


//--------------------- .note.nv.tkinfo           --------------------------
	.section	.note.nv.tkinfo,"",@"SHT_NOTE"
	.sectionflags	@"SHF_NOTE_NV_TKINFO"
	.tkinfo
        /*0018*/ 	.word	0x00000002
        /*0030*/ 	.string	""
        /*0030*/ 	.string	"ptxas"
        /*0030*/ 	.string	"Cuda compilation tools, release 13.0, V13.0.88"
        /*0030*/ 	.string	"Build cuda_13.0.r13.0/compiler.36424714_0"
        /*0030*/ 	.string	"-arch sm_100 -m 64 "



//--------------------- .note.nv.cuinfo           --------------------------
	.section	.note.nv.cuinfo,"",@"SHT_NOTE"
	.sectionflags	@"SHF_NOTE_NV_CUINFO"
        /*0018*/ 	.short	0x0002
        /*001a*/ 	.short	0x0064
        /*001c*/ 	.short	0x0082
	.zero		2


//--------------------- .nv.info                  --------------------------
	.section	.nv.info,"",@"SHT_CUDA_INFO"
	.align	4


	//----- nvinfo : EIATTR_REGCOUNT
	.align		4
        /*0000*/ 	.byte	0x04, 0x2f
        /*0002*/ 	.short	(.L_1 - .L_0)
	.align		4
.L_0:
        /*0004*/ 	.word	index@(extdot_f32)
        /*0008*/ 	.word	0x00000020


	//----- nvinfo : EIATTR_FRAME_SIZE
	.align		4
.L_1:
        /*000c*/ 	.byte	0x04, 0x11
        /*000e*/ 	.short	(.L_3 - .L_2)
	.align		4
.L_2:
        /*0010*/ 	.word	index@(extdot_f32)
        /*0014*/ 	.word	0x00000000


	//----- nvinfo : EIATTR_REGCOUNT
	.align		4
.L_3:
        /*0018*/ 	.byte	0x04, 0x2f
        /*001a*/ 	.short	(.L_5 - .L_4)
	.align		4
.L_4:
        /*001c*/ 	.word	index@(extdot_f64)
        /*0020*/ 	.word	0x00000020


	//----- nvinfo : EIATTR_FRAME_SIZE
	.align		4
.L_5:
        /*0024*/ 	.byte	0x04, 0x11
        /*0026*/ 	.short	(.L_7 - .L_6)
	.align		4
.L_6:
        /*0028*/ 	.word	index@(extdot_f64)
        /*002c*/ 	.word	0x00000000


	//----- nvinfo : EIATTR_REGCOUNT
	.align		4
.L_7:
        /*0030*/ 	.byte	0x04, 0x2f
        /*0032*/ 	.short	(.L_9 - .L_8)
	.align		4
.L_8:
        /*0034*/ 	.word	index@(extdot_i32)
        /*0038*/ 	.word	0x00000020


	//----- nvinfo : EIATTR_FRAME_SIZE
	.align		4
.L_9:
        /*003c*/ 	.byte	0x04, 0x11
        /*003e*/ 	.short	(.L_11 - .L_10)
	.align		4
.L_10:
        /*0040*/ 	.word	index@(extdot_i32)
        /*0044*/ 	.word	0x00000000


	//----- nvinfo : EIATTR_REGCOUNT
	.align		4
.L_11:
        /*0048*/ 	.byte	0x04, 0x2f
        /*004a*/ 	.short	(.L_13 - .L_12)
	.align		4
.L_12:
        /*004c*/ 	.word	index@(extdot_i64)
        /*0050*/ 	.word	0x00000020


	//----- nvinfo : EIATTR_FRAME_SIZE
	.align		4
.L_13:
        /*0054*/ 	.byte	0x04, 0x11
        /*0056*/ 	.short	(.L_15 - .L_14)
	.align		4
.L_14:
        /*0058*/ 	.word	index@(extdot_i64)
        /*005c*/ 	.word	0x00000000


	//----- nvinfo : EIATTR_MIN_STACK_SIZE
	.align		4
.L_15:
        /*0060*/ 	.byte	0x04, 0x12
        /*0062*/ 	.short	(.L_17 - .L_16)
	.align		4
.L_16:
        /*0064*/ 	.word	index@(extdot_i64)
        /*0068*/ 	.word	0x00000000


	//----- nvinfo : EIATTR_MIN_STACK_SIZE
	.align		4
.L_17:
        /*006c*/ 	.byte	0x04, 0x12
        /*006e*/ 	.short	(.L_19 - .L_18)
	.align		4
.L_18:
        /*0070*/ 	.word	index@(extdot_i32)
        /*0074*/ 	.word	0x00000000


	//----- nvinfo : EIATTR_MIN_STACK_SIZE
	.align		4
.L_19:
        /*0078*/ 	.byte	0x04, 0x12
        /*007a*/ 	.short	(.L_21 - .L_20)
	.align		4
.L_20:
        /*007c*/ 	.word	index@(extdot_f64)
        /*0080*/ 	.word	0x00000000


	//----- nvinfo : EIATTR_MIN_STACK_SIZE
	.align		4
.L_21:
        /*0084*/ 	.byte	0x04, 0x12
        /*0086*/ 	.short	(.L_23 - .L_22)
	.align		4
.L_22:
        /*0088*/ 	.word	index@(extdot_f32)
        /*008c*/ 	.word	0x00000000
.L_23:


//--------------------- .nv.compat                --------------------------
	.section	.nv.compat,"",@"SHT_CUDA_COMPAT_INFO"
	.align	4
        /*0000*/ 	.byte	0x02, 0x09, 0x00, 0x00, 0x02, 0x02, 0x01, 0x00, 0x02, 0x05, 0x05, 0x00, 0x03, 0x07, 0x01, 0x01
        /*0010*/ 	.byte	0x02, 0x03, 0x00, 0x00, 0x02, 0x06, 0x01, 0x00, 0x04, 0x0b, 0x08, 0x00, 0x01, 0x00, 0x00, 0x00
        /*0020*/ 	.byte	0x00, 0x00, 0x00, 0x00


//--------------------- .nv.info.extdot_i64       --------------------------
	.section	.nv.info.extdot_i64,"",@"SHT_CUDA_INFO"
	.sectionflags	@""
	.align	4


	//----- nvinfo : EIATTR_CUDA_API_VERSION
	.align		4
        /*0000*/ 	.byte	0x04, 0x37
        /*0002*/ 	.short	(.L_25 - .L_24)
.L_24:
        /*0004*/ 	.word	0x00000082


	//----- nvinfo : EIATTR_KPARAM_INFO
	.align		4
.L_25:
        /*0008*/ 	.byte	0x04, 0x17
        /*000a*/ 	.short	(.L_27 - .L_26)
.L_26:
        /*000c*/ 	.word	0x00000000
        /*0010*/ 	.short	0x0007
        /*0012*/ 	.short	0x0030
        /*0014*/ 	.byte	0x00, 0xf5, 0x21, 0x00


	//----- nvinfo : EIATTR_KPARAM_INFO
	.align		4
.L_27:
        /*0018*/ 	.byte	0x04, 0x17
        /*001a*/ 	.short	(.L_29 - .L_28)
.L_28:
        /*001c*/ 	.word	0x00000000
        /*0020*/ 	.short	0x0006
        /*0022*/ 	.short	0x0028
        /*0024*/ 	.byte	0x00, 0xf5, 0x21, 0x00


	//----- nvinfo : EIATTR_KPARAM_INFO
	.align		4
.L_29:
        /*0028*/ 	.byte	0x04, 0x17
        /*002a*/ 	.short	(.L_31 - .L_30)
.L_30:
        /*002c*/ 	.word	0x00000000
        /*0030*/ 	.short	0x0005
        /*0032*/ 	.short	0x0020
        /*0034*/ 	.byte	0x00, 0xf0, 0x11, 0x00


	//----- nvinfo : EIATTR_KPARAM_INFO
	.align		4
.L_31:
        /*0038*/ 	.byte	0x04, 0x17
        /*003a*/ 	.short	(.L_33 - .L_32)
.L_32:
        /*003c*/ 	.word	0x00000000
        /*0040*/ 	.short	0x0004
        /*0042*/ 	.short	0x001c
        /*0044*/ 	.byte	0x00, 0xf0, 0x11, 0x00


	//----- nvinfo : EIATTR_KPARAM_INFO
	.align		4
.L_33:
        /*0048*/ 	.byte	0x04, 0x17
        /*004a*/ 	.short	(.L_35 - .L_34)
.L_34:
        /*004c*/ 	.word	0x00000000
        /*0050*/ 	.short	0x0003
        /*0052*/ 	.short	0x0018
        /*0054*/ 	.byte	0x00, 0xf0, 0x11, 0x00


	//----- nvinfo : EIATTR_KPARAM_INFO
	.align		4
.L_35:
        /*0058*/ 	.byte	0x04, 0x17
        /*005a*/ 	.short	(.L_37 - .L_36)
.L_36:
        /*005c*/ 	.word	0x00000000
        /*0060*/ 	.short	0x0002
        /*0062*/ 	.short	0x0010
        /*0064*/ 	.byte	0x00, 0xf5, 0x21, 0x00


	//----- nvinfo : EIATTR_KPARAM_INFO
	.align		4
.L_37:
        /*0068*/ 	.byte	0x04, 0x17
        /*006a*/ 	.short	(.L_39 - .L_38)
.L_38:
        /*006c*/ 	.word	0x00000000
        /*0070*/ 	.short	0x0001
        /*0072*/ 	.short	0x0008
        /*0074*/ 	.byte	0x00, 0xf5, 0x21, 0x00


	//----- nvinfo : EIATTR_KPARAM_INFO
	.align		4
.L_39:
        /*0078*/ 	.byte	0x04, 0x17
        /*007a*/ 	.short	(.L_41 - .L_40)
.L_40:
        /*007c*/ 	.word	0x00000000
        /*0080*/ 	.short	0x0000
        /*0082*/ 	.short	0x0000
        /*0084*/ 	.byte	0x00, 0xf5, 0x21, 0x00


	//----- nvinfo : EIATTR_SPARSE_MMA_MASK
	.align		4
.L_41:
        /*0088*/ 	.byte	0x03, 0x50
        /*008a*/ 	.short	0x0000


	//----- nvinfo : EIATTR_MAXREG_COUNT
	.align		4
        /*008c*/ 	.byte	0x03, 0x1b
        /*008e*/ 	.short	0x00ff


	//----- nvinfo : EIATTR_MERCURY_ISA_VERSION
	.align		4
        /*0090*/ 	.byte	0x03, 0x5f
        /*0092*/ 	.short	0x0101


	//----- nvinfo : EIATTR_VRC_CTA_INIT_COUNT
	.align		4
        /*0094*/ 	.byte	0x02, 0x4a
	.zero		1
	.zero		1


	//----- nvinfo : EIATTR_EXIT_INSTR_OFFSETS
	.align		4
        /*0098*/ 	.byte	0x04, 0x1c
        /*009a*/ 	.short	(.L_43 - .L_42)


	//   ....[0]....
.L_42:
        /*009c*/ 	.word	0x000016e0


	//   ....[1]....
        /*00a0*/ 	.word	0x00001790


	//----- nvinfo : EIATTR_CRS_STACK_SIZE
	.align		4
.L_43:
        /*00a4*/ 	.byte	0x04, 0x1e
        /*00a6*/ 	.short	(.L_45 - .L_44)
.L_44:
        /*00a8*/ 	.word	0x00000000


	//----- nvinfo : EIATTR_CBANK_PARAM_SIZE
	.align		4
.L_45:
        /*00ac*/ 	.byte	0x03, 0x19
        /*00ae*/ 	.short	0x0038


	//----- nvinfo : EIATTR_PARAM_CBANK
	.align		4
        /*00b0*/ 	.byte	0x04, 0x0a
        /*00b2*/ 	.short	(.L_47 - .L_46)
	.align		4
.L_46:
        /*00b4*/ 	.word	index@(.nv.constant0.extdot_i64)
        /*00b8*/ 	.short	0x0380
        /*00ba*/ 	.short	0x0038


	//----- nvinfo : EIATTR_SW_WAR
	.align		4
.L_47:
        /*00bc*/ 	.byte	0x04, 0x36
        /*00be*/ 	.short	(.L_49 - .L_48)
.L_48:
        /*00c0*/ 	.word	0x00000008
.L_49:


//--------------------- .nv.info.extdot_i32       --------------------------
	.section	.nv.info.extdot_i32,"",@"SHT_CUDA_INFO"
	.sectionflags	@""
	.align	4


	//----- nvinfo : EIATTR_CUDA_API_VERSION
	.align		4
        /*0000*/ 	.byte	0x04, 0x37
        /*0002*/ 	.short	(.L_51 - .L_50)
.L_50:
        /*0004*/ 	.word	0x00000082


	//----- nvinfo : EIATTR_KPARAM_INFO
	.align		4
.L_51:
        /*0008*/ 	.byte	0x04, 0x17
        /*000a*/ 	.short	(.L_53 - .L_52)
.L_52:
        /*000c*/ 	.word	0x00000000
        /*0010*/ 	.short	0x0007
        /*0012*/ 	.short	0x0030
        /*0014*/ 	.byte	0x00, 0xf5, 0x21, 0x00


	//----- nvinfo : EIATTR_KPARAM_INFO
	.align		4
.L_53:
        /*0018*/ 	.byte	0x04, 0x17
        /*001a*/ 	.short	(.L_55 - .L_54)
.L_54:
        /*001c*/ 	.word	0x00000000
        /*0020*/ 	.short	0x0006
        /*0022*/ 	.short	0x0028
        /*0024*/ 	.byte	0x00, 0xf5, 0x21, 0x00


	//----- nvinfo : EIATTR_KPARAM_INFO
	.align		4
.L_55:
        /*0028*/ 	.byte	0x04, 0x17
        /*002a*/ 	.short	(.L_57 - .L_56)
.L_56:
        /*002c*/ 	.word	0x00000000
        /*0030*/ 	.short	0x0005
        /*0032*/ 	.short	0x0020
        /*0034*/ 	.byte	0x00, 0xf0, 0x11, 0x00


	//----- nvinfo : EIATTR_KPARAM_INFO
	.align		4
.L_57:
        /*0038*/ 	.byte	0x04, 0x17
        /*003a*/ 	.short	(.L_59 - .L_58)
.L_58:
        /*003c*/ 	.word	0x00000000
        /*0040*/ 	.short	0x0004
        /*0042*/ 	.short	0x001c
        /*0044*/ 	.byte	0x00, 0xf0, 0x11, 0x00


	//----- nvinfo : EIATTR_KPARAM_INFO
	.align		4
.L_59:
        /*0048*/ 	.byte	0x04, 0x17
        /*004a*/ 	.short	(.L_61 - .L_60)
.L_60:
        /*004c*/ 	.word	0x00000000
        /*0050*/ 	.short	0x0003
        /*0052*/ 	.short	0x0018
        /*0054*/ 	.byte	0x00, 0xf0, 0x11, 0x00


	//----- nvinfo : EIATTR_KPARAM_INFO
	.align		4
.L_61:
        /*0058*/ 	.byte	0x04, 0x17
        /*005a*/ 	.short	(.L_63 - .L_62)
.L_62:
        /*005c*/ 	.word	0x00000000
        /*0060*/ 	.short	0x0002
        /*0062*/ 	.short	0x0010
        /*0064*/ 	.byte	0x00, 0xf5, 0x21, 0x00


	//----- nvinfo : EIATTR_KPARAM_INFO
	.align		4
.L_63:
        /*0068*/ 	.byte	0x04, 0x17
        /*006a*/ 	.short	(.L_65 - .L_64)
.L_64:
        /*006c*/ 	.word	0x00000000
        /*0070*/ 	.short	0x0001
        /*0072*/ 	.short	0x0008
        /*0074*/ 	.byte	0x00, 0xf5, 0x21, 0x00


	//----- nvinfo : EIATTR_KPARAM_INFO
	.align		4
.L_65:
        /*0078*/ 	.byte	0x04, 0x17
        /*007a*/ 	.short	(.L_67 - .L_66)
.L_66:
        /*007c*/ 	.word	0x00000000
        /*0080*/ 	.short	0x0000
        /*0082*/ 	.short	0x0000
        /*0084*/ 	.byte	0x00, 0xf5, 0x21, 0x00


	//----- nvinfo : EIATTR_SPARSE_MMA_MASK
	.align		4
.L_67:
        /*0088*/ 	.byte	0x03, 0x50
        /*008a*/ 	.short	0x0000


	//----- nvinfo : EIATTR_MAXREG_COUNT
	.align		4
        /*008c*/ 	.byte	0x03, 0x1b
        /*008e*/ 	.short	0x00ff


	//----- nvinfo : EIATTR_MERCURY_ISA_VERSION
	.align		4
        /*0090*/ 	.byte	0x03, 0x5f
        /*0092*/ 	.short	0x0101


	//----- nvinfo : EIATTR_VRC_CTA_INIT_COUNT
	.align		4
        /*0094*/ 	.byte	0x02, 0x4a
	.zero		1
	.zero		1


	//----- nvinfo : EIATTR_EXIT_INSTR_OFFSETS
	.align		4
        /*0098*/ 	.byte	0x04, 0x1c
        /*009a*/ 	.short	(.L_69 - .L_68)


	//   ....[0]....
.L_68:
        /*009c*/ 	.word	0x000016a0


	//   ....[1]....
        /*00a0*/ 	.word	0x00001750


	//----- nvinfo : EIATTR_CRS_STACK_SIZE
	.align		4
.L_69:
        /*00a4*/ 	.byte	0x04, 0x1e
        /*00a6*/ 	.short	(.L_71 - .L_70)
.L_70:
        /*00a8*/ 	.word	0x00000000


	//----- nvinfo : EIATTR_CBANK_PARAM_SIZE
	.align		4
.L_71:
        /*00ac*/ 	.byte	0x03, 0x19
        /*00ae*/ 	.short	0x0038


	//----- nvinfo : EIATTR_PARAM_CBANK
	.align		4
        /*00b0*/ 	.byte	0x04, 0x0a
        /*00b2*/ 	.short	(.L_73 - .L_72)
	.align		4
.L_72:
        /*00b4*/ 	.word	index@(.nv.constant0.extdot_i32)
        /*00b8*/ 	.short	0x0380
        /*00ba*/ 	.short	0x0038


	//----- nvinfo : EIATTR_SW_WAR
	.align		4
.L_73:
        /*00bc*/ 	.byte	0x04, 0x36
        /*00be*/ 	.short	(.L_75 - .L_74)
.L_74:
        /*00c0*/ 	.word	0x00000008
.L_75:


//--------------------- .nv.info.extdot_f64       --------------------------
	.section	.nv.info.extdot_f64,"",@"SHT_CUDA_INFO"
	.sectionflags	@""
	.align	4


	//----- nvinfo : EIATTR_CUDA_API_VERSION
	.align		4
        /*0000*/ 	.byte	0x04, 0x37
        /*0002*/ 	.short	(.L_77 - .L_76)
.L_76:
        /*0004*/ 	.word	0x00000082


	//----- nvinfo : EIATTR_KPARAM_INFO
	.align		4
.L_77:
        /*0008*/ 	.byte	0x04, 0x17
        /*000a*/ 	.short	(.L_79 - .L_78)
.L_78:
        /*000c*/ 	.word	0x00000000
        /*0010*/ 	.short	0x0007
        /*0012*/ 	.short	0x0030
        /*0014*/ 	.byte	0x00, 0xf5, 0x21, 0x00


	//----- nvinfo : EIATTR_KPARAM_INFO
	.align		4
.L_79:
        /*0018*/ 	.byte	0x04, 0x17
        /*001a*/ 	.short	(.L_81 - .L_80)
.L_80:
        /*001c*/ 	.word	0x00000000
        /*0020*/ 	.short	0x0006
        /*0022*/ 	.short	0x0028
        /*0024*/ 	.byte	0x00, 0xf5, 0x21, 0x00


	//----- nvinfo : EIATTR_KPARAM_INFO
	.align		4
.L_81:
        /*0028*/ 	.byte	0x04, 0x17
        /*002a*/ 	.short	(.L_83 - .L_82)
.L_82:
        /*002c*/ 	.word	0x00000000
        /*0030*/ 	.short	0x0005
        /*0032*/ 	.short	0x0020
        /*0034*/ 	.byte	0x00, 0xf0, 0x11, 0x00


	//----- nvinfo : EIATTR_KPARAM_INFO
	.align		4
.L_83:
        /*0038*/ 	.byte	0x04, 0x17
        /*003a*/ 	.short	(.L_85 - .L_84)
.L_84:
        /*003c*/ 	.word	0x00000000
        /*0040*/ 	.short	0x0004
        /*0042*/ 	.short	0x001c
        /*0044*/ 	.byte	0x00, 0xf0, 0x11, 0x00


	//----- nvinfo : EIATTR_KPARAM_INFO
	.align		4
.L_85:
        /*0048*/ 	.byte	0x04, 0x17
        /*004a*/ 	.short	(.L_87 - .L_86)
.L_86:
        /*004c*/ 	.word	0x00000000
        /*0050*/ 	.short	0x0003
        /*0052*/ 	.short	0x0018
        /*0054*/ 	.byte	0x00, 0xf0, 0x11, 0x00


	//----- nvinfo : EIATTR_KPARAM_INFO
	.align		4
.L_87:
        /*0058*/ 	.byte	0x04, 0x17
        /*005a*/ 	.short	(.L_89 - .L_88)
.L_88:
        /*005c*/ 	.word	0x00000000
        /*0060*/ 	.short	0x0002
        /*0062*/ 	.short	0x0010
        /*0064*/ 	.byte	0x00, 0xf5, 0x21, 0x00


	//----- nvinfo : EIATTR_KPARAM_INFO
	.align		4
.L_89:
        /*0068*/ 	.byte	0x04, 0x17
        /*006a*/ 	.short	(.L_91 - .L_90)
.L_90:
        /*006c*/ 	.word	0x00000000
        /*0070*/ 	.short	0x0001
        /*0072*/ 	.short	0x0008
        /*0074*/ 	.byte	0x00, 0xf5, 0x21, 0x00


	//----- nvinfo : EIATTR_KPARAM_INFO
	.align		4
.L_91:
        /*0078*/ 	.byte	0x04, 0x17
        /*007a*/ 	.short	(.L_93 - .L_92)
.L_92:
        /*007c*/ 	.word	0x00000000
        /*0080*/ 	.short	0x0000
        /*0082*/ 	.short	0x0000
        /*0084*/ 	.byte	0x00, 0xf5, 0x21, 0x00


	//----- nvinfo : EIATTR_SPARSE_MMA_MASK
	.align		4
.L_93:
        /*0088*/ 	.byte	0x03, 0x50
        /*008a*/ 	.short	0x0000


	//----- nvinfo : EIATTR_MAXREG_COUNT
	.align		4
        /*008c*/ 	.byte	0x03, 0x1b
        /*008e*/ 	.short	0x00ff


	//----- nvinfo : EIATTR_MERCURY_ISA_VERSION
	.align		4
        /*0090*/ 	.byte	0x03, 0x5f
        /*0092*/ 	.short	0x0101


	//----- nvinfo : EIATTR_VRC_CTA_INIT_COUNT
	.align		4
        /*0094*/ 	.byte	0x02, 0x4a
	.zero		1
	.zero		1


	//----- nvinfo : EIATTR_EXIT_INSTR_OFFSETS
	.align		4
        /*0098*/ 	.byte	0x04, 0x1c
        /*009a*/ 	.short	(.L_95 - .L_94)


	//   ....[0]....
.L_94:
        /*009c*/ 	.word	0x000016f0


	//   ....[1]....
        /*00a0*/ 	.word	0x000017a0


	//----- nvinfo : EIATTR_CRS_STACK_SIZE
	.align		4
.L_95:
        /*00a4*/ 	.byte	0x04, 0x1e
        /*00a6*/ 	.short	(.L_97 - .L_96)
.L_96:
        /*00a8*/ 	.word	0x00000000


	//----- nvinfo : EIATTR_CBANK_PARAM_SIZE
	.align		4
.L_97:
        /*00ac*/ 	.byte	0x03, 0x19
        /*00ae*/ 	.short	0x0038


	//----- nvinfo : EIATTR_PARAM_CBANK
	.align		4
        /*00b0*/ 	.byte	0x04, 0x0a
        /*00b2*/ 	.short	(.L_99 - .L_98)
	.align		4
.L_98:
        /*00b4*/ 	.word	index@(.nv.constant0.extdot_f64)
        /*00b8*/ 	.short	0x0380
        /*00ba*/ 	.short	0x0038


	//----- nvinfo : EIATTR_SW_WAR
	.align		4
.L_99:
        /*00bc*/ 	.byte	0x04, 0x36
        /*00be*/ 	.short	(.L_101 - .L_100)
.L_100:
        /*00c0*/ 	.word	0x00000008
.L_101:


//--------------------- .nv.info.extdot_f32       --------------------------
	.section	.nv.info.extdot_f32,"",@"SHT_CUDA_INFO"
	.sectionflags	@""
	.align	4


	//----- nvinfo : EIATTR_CUDA_API_VERSION
	.align		4
        /*0000*/ 	.byte	0x04, 0x37
        /*0002*/ 	.short	(.L_103 - .L_102)
.L_102:
        /*0004*/ 	.word	0x00000082


	//----- nvinfo : EIATTR_KPARAM_INFO
	.align		4
.L_103:
        /*0008*/ 	.byte	0x04, 0x17
        /*000a*/ 	.short	(.L_105 - .L_104)
.L_104:
        /*000c*/ 	.word	0x00000000
        /*0010*/ 	.short	0x0007
        /*0012*/ 	.short	0x0030
        /*0014*/ 	.byte	0x00, 0xf5, 0x21, 0x00


	//----- nvinfo : EIATTR_KPARAM_INFO
	.align		4
.L_105:
        /*0018*/ 	.byte	0x04, 0x17
        /*001a*/ 	.short	(.L_107 - .L_106)
.L_106:
        /*001c*/ 	.word	0x00000000
        /*0020*/ 	.short	0x0006
        /*0022*/ 	.short	0x0028
        /*0024*/ 	.byte	0x00, 0xf5, 0x21, 0x00


	//----- nvinfo : EIATTR_KPARAM_INFO
	.align		4
.L_107:
        /*0028*/ 	.byte	0x04, 0x17
        /*002a*/ 	.short	(.L_109 - .L_108)
.L_108:
        /*002c*/ 	.word	0x00000000
        /*0030*/ 	.short	0x0005
        /*0032*/ 	.short	0x0020
        /*0034*/ 	.byte	0x00, 0xf0, 0x11, 0x00


	//----- nvinfo : EIATTR_KPARAM_INFO
	.align		4
.L_109:
        /*0038*/ 	.byte	0x04, 0x17
        /*003a*/ 	.short	(.L_111 - .L_110)
.L_110:
        /*003c*/ 	.word	0x00000000
        /*0040*/ 	.short	0x0004
        /*0042*/ 	.short	0x001c
        /*0044*/ 	.byte	0x00, 0xf0, 0x11, 0x00


	//----- nvinfo : EIATTR_KPARAM_INFO
	.align		4
.L_111:
        /*0048*/ 	.byte	0x04, 0x17
        /*004a*/ 	.short	(.L_113 - .L_112)
.L_112:
        /*004c*/ 	.word	0x00000000
        /*0050*/ 	.short	0x0003
        /*0052*/ 	.short	0x0018
        /*0054*/ 	.byte	0x00, 0xf0, 0x11, 0x00


	//----- nvinfo : EIATTR_KPARAM_INFO
	.align		4
.L_113:
        /*0058*/ 	.byte	0x04, 0x17
        /*005a*/ 	.short	(.L_115 - .L_114)
.L_114:
        /*005c*/ 	.word	0x00000000
        /*0060*/ 	.short	0x0002
        /*0062*/ 	.short	0x0010
        /*0064*/ 	.byte	0x00, 0xf5, 0x21, 0x00


	//----- nvinfo : EIATTR_KPARAM_INFO
	.align		4
.L_115:
        /*0068*/ 	.byte	0x04, 0x17
        /*006a*/ 	.short	(.L_117 - .L_116)
.L_116:
        /*006c*/ 	.word	0x00000000
        /*0070*/ 	.short	0x0001
        /*0072*/ 	.short	0x0008
        /*0074*/ 	.byte	0x00, 0xf5, 0x21, 0x00


	//----- nvinfo : EIATTR_KPARAM_INFO
	.align		4
.L_117:
        /*0078*/ 	.byte	0x04, 0x17
        /*007a*/ 	.short	(.L_119 - .L_118)
.L_118:
        /*007c*/ 	.word	0x00000000
        /*0080*/ 	.short	0x0000
        /*0082*/ 	.short	0x0000
        /*0084*/ 	.byte	0x00, 0xf5, 0x21, 0x00


	//----- nvinfo : EIATTR_SPARSE_MMA_MASK
	.align		4
.L_119:
        /*0088*/ 	.byte	0x03, 0x50
        /*008a*/ 	.short	0x0000


	//----- nvinfo : EIATTR_MAXREG_COUNT
	.align		4
        /*008c*/ 	.byte	0x03, 0x1b
        /*008e*/ 	.short	0x00ff


	//----- nvinfo : EIATTR_MERCURY_ISA_VERSION
	.align		4
        /*0090*/ 	.byte	0x03, 0x5f
        /*0092*/ 	.short	0x0101


	//----- nvinfo : EIATTR_VRC_CTA_INIT_COUNT
	.align		4
        /*0094*/ 	.byte	0x02, 0x4a
	.zero		1
	.zero		1


	//----- nvinfo : EIATTR_EXIT_INSTR_OFFSETS
	.align		4
        /*0098*/ 	.byte	0x04, 0x1c
        /*009a*/ 	.short	(.L_121 - .L_120)


	//   ....[0]....
.L_120:
        /*009c*/ 	.word	0x000016a0


	//   ....[1]....
        /*00a0*/ 	.word	0x00001750


	//----- nvinfo : EIATTR_CRS_STACK_SIZE
	.align		4
.L_121:
        /*00a4*/ 	.byte	0x04, 0x1e
        /*00a6*/ 	.short	(.L_123 - .L_122)
.L_122:
        /*00a8*/ 	.word	0x00000000


	//----- nvinfo : EIATTR_CBANK_PARAM_SIZE
	.align		4
.L_123:
        /*00ac*/ 	.byte	0x03, 0x19
        /*00ae*/ 	.short	0x0038


	//----- nvinfo : EIATTR_PARAM_CBANK
	.align		4
        /*00b0*/ 	.byte	0x04, 0x0a
        /*00b2*/ 	.short	(.L_125 - .L_124)
	.align		4
.L_124:
        /*00b4*/ 	.word	index@(.nv.constant0.extdot_f32)
        /*00b8*/ 	.short	0x0380
        /*00ba*/ 	.short	0x0038


	//----- nvinfo : EIATTR_SW_WAR
	.align		4
.L_125:
        /*00bc*/ 	.byte	0x04, 0x36
        /*00be*/ 	.short	(.L_127 - .L_126)
.L_126:
        /*00c0*/ 	.word	0x00000008
.L_127:


//--------------------- .nv.callgraph             --------------------------
	.section	.nv.callgraph,"",@"SHT_CUDA_CALLGRAPH"
	.align	4
	.sectionentsize	8
	.align		4
        /*0000*/ 	.word	0x00000000
	.align		4
        /*0004*/ 	.word	0xffffffff
	.align		4
        /*0008*/ 	.word	0x00000000
	.align		4
        /*000c*/ 	.word	0xfffffffe
	.align		4
        /*0010*/ 	.word	0x00000000
	.align		4
        /*0014*/ 	.word	0xfffffffd
	.align		4
        /*0018*/ 	.word	0x00000000
	.align		4
        /*001c*/ 	.word	0xfffffffc


//--------------------- .text.extdot_i64          --------------------------
	.section	.text.extdot_i64,"ax",@progbits
	.align	128
        .global         extdot_i64
        .type           extdot_i64,@function
        .size           extdot_i64,(.L_x_124 - extdot_i64)
        .other          extdot_i64,@"STO_CUDA_ENTRY STV_DEFAULT"
extdot_i64:
.text.extdot_i64:
[----:B------:R-:W-:Y:S01]  /*0000*/  LDC R1, c[0x0][0x37c] ;  /* 0x0000df00ff017b82 */ /* 0x000fe20000000800 */
[----:B------:R-:W0:Y:S07]  /*0010*/  LDCU UR4, c[0x0][0x398] ;  /* 0x00007300ff0477ac */ /* 0x000e2e0008000800 */
[----:B------:R-:W1:Y:S01]  /*0020*/  LDC.64 R2, c[0x0][0x380] ;  /* 0x0000e000ff027b82 */ /* 0x000e620000000a00 */
[----:B------:R-:W2:Y:S01]  /*0030*/  S2R R0, SR_CTAID.Y ;  /* 0x0000000000007919 */ /* 0x000ea20000002600 */
[----:B------:R-:W3:Y:S01]  /*0040*/  LDCU UR6, c[0x0][0x3a0] ;  /* 0x00007400ff0677ac */ /* 0x000ee20008000800 */
[----:B------:R-:W2:Y:S01]  /*0050*/  S2R R11, SR_TID.Y ;  /* 0x00000000000b7919 */ /* 0x000ea20000002200 */
[----:B------:R-:W4:Y:S01]  /*0060*/  LDCU.64 UR14, c[0x0][0x3b0] ;  /* 0x00007600ff0e77ac */ /* 0x000f220008000a00 */
[----:B------:R-:W5:Y:S01]  /*0070*/  S2R R13, SR_CTAID.Z ;  /* 0x00000000000d7919 */ /* 0x000f620000002700 */
[----:B------:R-:W5:Y:S01]  /*0080*/  LDCU UR7, c[0x0][0x360] ;  /* 0x00006c00ff0777ac */ /* 0x000f620008000800 */
[----:B------:R-:W5:Y:S01]  /*0090*/  S2R R4, SR_CTAID.X ;  /* 0x0000000000047919 */ /* 0x000f620000002500 */
[----:B------:R-:W2:Y:S01]  /*00a0*/  LDCU UR10, c[0x0][0x364] ;  /* 0x00006c80ff0a77ac */ /* 0x000ea20008000800 */
[----:B------:R-:W5:Y:S01]  /*00b0*/  S2R R9, SR_TID.X ;  /* 0x0000000000097919 */ /* 0x000f620000002100 */
[----:B0-----:R-:W-:Y:S01]  /*00c0*/  MOV R7, UR4 ;  /* 0x0000000400077c02 */ /* 0x001fe20008000f00 */
[----:B------:R-:W0:Y:S01]  /*00d0*/  LDCU UR11, c[0x0][0x368] ;  /* 0x00006d00ff0b77ac */ /* 0x000e220008000800 */
[----:B------:R-:W0:Y:S03]  /*00e0*/  S2R R15, SR_TID.Z ;  /* 0x00000000000f7919 */ /* 0x000e260000002300 */
[----:B---3--:R-:W-:Y:S01]  /*00f0*/  IMAD R5, R7, UR6, RZ ;  /* 0x0000000607057c24 */ /* 0x008fe2000f8e02ff */
[----:B------:R-:W5:Y:S03]  /*0100*/  LDCU UR12, c[0x0][0x378] ;  /* 0x00006f00ff0c77ac */ /* 0x000f660008000800 */
[----:B-1----:R-:W-:Y:S01]  /*0110*/  IMAD.WIDE R2, R5, 0x8, R2 ;  /* 0x0000000805027825 */ /* 0x002fe200078e0202 */
[----:B------:R-:W1:Y:S01]  /*0120*/  LDCU.64 UR16, c[0x0][0x390] ;  /* 0x00007200ff1077ac */ /* 0x000e620008000a00 */
[----:B------:R-:W3:Y:S01]  /*0130*/  LDCU.64 UR18, c[0x0][0x388] ;  /* 0x00007100ff1277ac */ /* 0x000ee20008000a00 */
[----:B----4-:R-:W-:Y:S01]  /*0140*/  ISETP.GE.U32.AND P0, PT, R2, UR14, PT ;  /* 0x0000000e02007c0c */ /* 0x010fe2000bf06070 */
[----:B------:R-:W4:Y:S03]  /*0150*/  LDCU.64 UR4, c[0x0][0x3a8] ;  /* 0x00007500ff0477ac */ /* 0x000f260008000a00 */
[----:B------:R-:W-:Y:S01]  /*0160*/  ISETP.GE.U32.AND.EX P0, PT, R3, UR15, PT, P0 ;  /* 0x0000000f03007c0c */ /* 0x000fe2000bf06100 */
[----:B--2---:R-:W-:Y:S01]  /*0170*/  IMAD R0, R0, UR10, R11 ;  /* 0x0000000a00007c24 */ /* 0x004fe2000f8e020b */
[----:B------:R-:W2:Y:S03]  /*0180*/  LDCU.64 UR20, c[0x0][0x380] ;  /* 0x00007000ff1477ac */ /* 0x000ea60008000a00 */
[----:B-----5:R-:W-:Y:S01]  /*0190*/  IMAD R2, R0, UR12, R13 ;  /* 0x0000000c00027c24 */ /* 0x020fe2000f8e020d */
[----:B------:R-:W2:Y:S01]  /*01a0*/  LDCU.64 UR8, c[0x0][0x358] ;  /* 0x00006b00ff0877ac */ /* 0x000ea20008000a00 */
[----:B-1----:R-:W-:-:S02]  /*01b0*/  MOV R12, UR16 ;  /* 0x00000010000c7c02 */ /* 0x002fc40008000f00 */
[----:B------:R-:W-:Y:S01]  /*01c0*/  MOV R13, UR17 ;  /* 0x00000011000d7c02 */ /* 0x000fe20008000f00 */
[----:B------:R-:W-:Y:S01]  /*01d0*/  IMAD R0, R4, UR7, R9 ;  /* 0x0000000704007c24 */ /* 0x000fe2000f8e0209 */
[----:B---3--:R-:W-:Y:S02]  /*01e0*/  MOV R10, UR18 ;  /* 0x00000012000a7c02 */ /* 0x008fe40008000f00 */
[----:B------:R-:W-:Y:S01]  /*01f0*/  MOV R11, UR19 ;  /* 0x00000013000b7c02 */ /* 0x000fe20008000f00 */
[----:B0-----:R-:W-:Y:S01]  /*0200*/  IMAD R3, R2, UR11, R15 ;  /* 0x0000000b02037c24 */ /* 0x001fe2000f8e020f */
[----:B----4-:R-:W-:Y:S02]  /*0210*/  MOV R2, UR4 ;  /* 0x0000000400027c02 */ /* 0x010fe40008000f00 */
[----:B------:R-:W-:Y:S01]  /*0220*/  MOV R5, UR5 ;  /* 0x0000000500057c02 */ /* 0x000fe20008000f00 */
[----:B--2---:R-:W-:Y:S01]  /*0230*/  IMAD.U32 R8, RZ, RZ, UR20 ;  /* 0x00000014ff087e24 */ /* 0x004fe2000f8e00ff */
[----:B------:R-:W-:Y:S01]  /*0240*/  MOV R9, UR21 ;  /* 0x0000001500097c02 */ /* 0x000fe20008000f00 */
[----:B------:R-:W-:Y:S06]  /*0250*/  @!P0 BRA `(.L_x_0) ;  /* 0x0000000000fc8947 */ /* 0x000fec0003800000 */
[----:B------:R-:W-:Y:S01]  /*0260*/  ISETP.GE.AND P0, PT, R0, R7, PT ;  /* 0x000000070000720c */ /* 0x000fe20003f06270 */
[----:B------:R-:W0:Y:S01]  /*0270*/  LDCU UR6, c[0x0][0x3a0] ;  /* 0x00007400ff0677ac */ /* 0x000e220008000800 */
[----:B------:R-:W-:Y:S01]  /*0280*/  HFMA2 R14, -RZ, RZ, 0, 0 ;  /* 0x00000000ff0e7431 */ /* 0x000fe200000001ff */
[----:B------:R-:W-:Y:S01]  /*0290*/  CS2R R22, SRZ ;  /* 0x0000000000167805 */ /* 0x000fe2000001ff00 */
[----:B------:R-:W1:Y:S09]  /*02a0*/  LDCU.64 UR14, c[0x0][0x3b0] ;  /* 0x00007600ff0e77ac */ /* 0x000e720008000a00 */
[----:B------:R-:W-:Y:S05]  /*02b0*/  @P0 BRA `(.L_x_1) ;  /* 0x0000000800180947 */ /* 0x000fea0003800000 */
[----:B------:R-:W2:Y:S01]  /*02c0*/  LDC R4, c[0x0][0x374] ;  /* 0x0000dd00ff047b82 */ /* 0x000ea20000000800 */
[----:B------:R-:W-:Y:S02]  /*02d0*/  CS2R R22, SRZ ;  /* 0x0000000000167805 */ /* 0x000fe4000001ff00 */
[----:B------:R-:W-:-:S05]  /*02e0*/  MOV R14, RZ ;  /* 0x000000ff000e7202 */ /* 0x000fca0000000f00 */
[----:B------:R-:W3:Y:S01]  /*02f0*/  LDC R15, c[0x0][0x370] ;  /* 0x0000dc00ff0f7b82 */ /* 0x000ee20000000800 */
[----:B--2---:R-:W-:-:S04]  /*0300*/  IMAD R4, R4, UR10, RZ ;  /* 0x0000000a04047c24 */ /* 0x004fc8000f8e02ff */
[----:B------:R-:W-:Y:S02]  /*0310*/  IMAD R4, R4, UR11, RZ ;  /* 0x0000000b04047c24 */ /* 0x000fe4000f8e02ff */
[----:B---3--:R-:W-:Y:S02]  /*0320*/  IMAD R15, R15, UR7, RZ ;  /* 0x000000070f0f7c24 */ /* 0x008fe4000f8e02ff */
[----:B------:R-:W-:-:S07]  /*0330*/  IMAD R4, R4, UR12, RZ ;  /* 0x0000000c04047c24 */ /* 0x000fce000f8e02ff */
.L_x_7:
[----:B------:R-:W2:Y:S02]  /*0340*/  LDCU UR4, c[0x0][0x39c] ;  /* 0x00007380ff0477ac */ /* 0x000ea40008000800 */
[----:B--2---:R-:W-:-:S13]  /*0350*/  ISETP.GE.AND P0, PT, R3, UR4, PT ;  /* 0x0000000403007c0c */ /* 0x004fda000bf06270 */
[----:B------:R-:W-:Y:S05]  /*0360*/  @P0 BRA `(.L_x_2) ;  /* 0x0000000000a00947 */ /* 0x000fea0003800000 */
.L_x_6:
[----:B--2---:R-:W2:Y:S02]  /*0370*/  LDCU UR4, c[0x0][0x3a0] ;  /* 0x00007400ff0477ac */ /* 0x004ea40008000800 */
[----:B--2---:R-:W-:-:S13]  /*0380*/  ISETP.GE.AND P0, PT, R14, UR4, PT ;  /* 0x000000040e007c0c */ /* 0x004fda000bf06270 */
[----:B------:R-:W-:Y:S05]  /*0390*/  @P0 BRA `(.L_x_3) ;  /* 0x0000000000740947 */ /* 0x000fea0003800000 */
[----:B------:R-:W2:Y:S02]  /*03a0*/  LDC R6, c[0x0][0x3a0] ;  /* 0x0000e800ff067b82 */ /* 0x000ea40000000800 */
.L_x_5:
[----:B------:R-:W3:Y:S01]  /*03b0*/  LDC.64 R20, c[0x0][0x380] ;  /* 0x0000e000ff147b82 */ /* 0x000ee20000000a00 */
[----:B0-----:R-:W-:Y:S01]  /*03c0*/  MOV R7, UR6 ;  /* 0x0000000600077c02 */ /* 0x001fe20008000f00 */
[----:B------:R-:W0:Y:S04]  /*03d0*/  LDCU.64 UR16, c[0x0][0x388] ;  /* 0x00007100ff1077ac */ /* 0x000e280008000a00 */
[----:B------:R-:W-:Y:S01]  /*03e0*/  IMAD R17, R0, R7, R14 ;  /* 0x0000000700117224 */ /* 0x000fe200078e020e */
[----:B------:R-:W4:Y:S01]  /*03f0*/  LDCU.64 UR4, c[0x0][0x3a8] ;  /* 0x00007500ff0477ac */ /* 0x000f220008000a00 */
[----:B0-----:R-:W-:Y:S01]  /*0400*/  MOV R18, UR16 ;  /* 0x0000001000127c02 */ /* 0x001fe20008000f00 */
[----:B------:R-:W-:Y:S02]  /*0410*/  IMAD.U32 R19, RZ, RZ, UR17 ;  /* 0x00000011ff137e24 */ /* 0x000fe4000f8e00ff */
[----:B---3--:R-:W-:Y:S01]  /*0420*/  IMAD.WIDE R20, R17, 0x8, R20 ;  /* 0x0000000811147825 */ /* 0x008fe200078e0214 */
[----:B----4-:R-:W-:-:S02]  /*0430*/  MOV R17, UR5 ;  /* 0x0000000500117c02 */ /* 0x010fc40008000f00 */
[----:B------:R-:W-:-:S04]  /*0440*/  IADD3 R16, P1, PT, R20, 0x8, RZ ;  /* 0x0000000814107810 */ /* 0x000fc80007f3e0ff */
[----:B-1----:R-:W-:Y:S02]  /*0450*/  ISETP.GT.U32.AND P0, PT, R16, UR14, PT ;  /* 0x0000000e10007c0c */ /* 0x002fe4000bf04070 */
[----:B------:R-:W-:-:S04]  /*0460*/  IADD3.X R16, PT, PT, RZ, R21, RZ, P1, !PT ;  /* 0x00000015ff107210 */ /* 0x000fc80000ffe4ff */
[----:B------:R-:W-:Y:S02]  /*0470*/  ISETP.GT.U32.AND.EX P0, PT, R16, UR15, PT, P0 ;  /* 0x0000000f10007c0c */ /* 0x000fe4000bf04100 */
[----:B------:R-:W-:-:S11]  /*0480*/  MOV R16, UR4 ;  /* 0x0000000400107c02 */ /* 0x000fd60008000f00 */
[----:B------:R-:W-:Y:S05]  /*0490*/  @P0 BRA `(.L_x_4) ;  /* 0x0000001000e80947 */ /* 0x000fea0003800000 */
[----:B------:R-:W0:Y:S01]  /*04a0*/  LDC.64 R16, c[0x0][0x388] ;  /* 0x0000e200ff107b82 */ /* 0x000e220000000a00 */
[----:B------:R-:W-:Y:S01]  /*04b0*/  IMAD R19, R3, R7, R14 ;  /* 0x0000000703137224 */ /* 0x000fe200078e020e */
[----:B------:R-:W3:Y:S03]  /*04c0*/  LDG.E.64 R20, desc[UR8][R20.64] ;  /* 0x0000000814147981 */ /* 0x000ee6000c1e1b00 */
[----:B0-----:R-:W-:-:S06]  /*04d0*/  IMAD.WIDE R16, R19, 0x8, R16 ;  /* 0x0000000813107825 */ /* 0x001fcc00078e0210 */
[----:B------:R-:W3:Y:S01]  /*04e0*/  LDG.E.64 R16, desc[UR8][R16.64] ;  /* 0x0000000810107981 */ /* 0x000ee2000c1e1b00 */
[----:B------:R-:W-:-:S04]  /*04f0*/  IADD3 R14, PT, PT, R14, 0x1, RZ ;  /* 0x000000010e0e7810 */ /* 0x000fc80007ffe0ff */
[----:B------:R-:W-:Y:S01]  /*0500*/  ISETP.NE.AND P0, PT, R14, R7, PT ;  /* 0x000000070e00720c */ /* 0x000fe20003f05270 */
[----:B---3--:R-:W-:Y:S02]  /*0510*/  IMAD R19, R17, R20, RZ ;  /* 0x0000001411137224 */ /* 0x008fe400078e02ff */
[----:B------:R-:W-:-:S04]  /*0520*/  IMAD.WIDE.U32 R22, R20, R16, R22 ;  /* 0x0000001014167225 */ /* 0x000fc800078e0016 */
[----:B------:R-:W-:-:S05]  /*0530*/  IMAD R19, R21, R16, R19 ;  /* 0x0000001015137224 */ /* 0x000fca00078e0213 */
[----:B------:R-:W-:Y:S01]  /*0540*/  IADD3 R23, PT, PT, R23, R19, RZ ;  /* 0x0000001317177210 */ /* 0x000fe20007ffe0ff */
[----:B------:R-:W-:Y:S06]  /*0550*/  @P0 BRA `(.L_x_5) ;  /* 0xfffffffc00940947 */ /* 0x000fec000383ffff */
[----:B--2---:R-:W-:-:S07]  /*0560*/  MOV R14, R6 ;  /* 0x00000006000e7202 */ /* 0x004fce0000000f00 */
.L_x_3:
[----:B------:R-:W2:Y:S01]  /*0570*/  LDC.64 R6, c[0x0][0x390] ;  /* 0x0000e400ff067b82 */ /* 0x000ea20000000a00 */
[----:B------:R-:W3:Y:S02]  /*0580*/  LDCU UR4, c[0x0][0x39c] ;  /* 0x00007380ff0477ac */ /* 0x000ee40008000800 */
[----:B---3--:R-:W-:Y:S01]  /*0590*/  IMAD R17, R0, UR4, R3 ;  /* 0x0000000400117c24 */ /* 0x008fe2000f8e0203 */
[----:B------:R-:W-:-:S03]  /*05a0*/  IADD3 R3, PT, PT, R3, R4, RZ ;  /* 0x0000000403037210 */ /* 0x000fc60007ffe0ff */
[----:B--2---:R-:W-:Y:S01]  /*05b0*/  IMAD.WIDE R6, R17, 0x8, R6 ;  /* 0x0000000811067825 */ /* 0x004fe200078e0206 */
[----:B------:R-:W-:-:S04]  /*05c0*/  ISETP.GE.AND P0, PT, R3, UR4, PT ;  /* 0x0000000403007c0c */ /* 0x000fc8000bf06270 */
[----:B------:R2:W-:Y:S09]  /*05d0*/  STG.E.64 desc[UR8][R6.64], R22 ;  /* 0x0000001606007986 */ /* 0x0005f2000c101b08 */
[----:B------:R-:W-:Y:S05]  /*05e0*/  @!P0 BRA `(.L_x_6) ;  /* 0xfffffffc00608947 */ /* 0x000fea000383ffff */
.L_x_2:
[----:B------:R-:W2:Y:S01]  /*05f0*/  LDCU UR4, c[0x0][0x398] ;  /* 0x00007300ff0477ac */ /* 0x000ea20008000800 */
[----:B------:R-:W-:Y:S01]  /*0600*/  IMAD.IADD R0, R0, 0x1, R15 ;  /* 0x0000000100007824 */ /* 0x000fe200078e020f */
[----:B--2---:R-:W-:-:S04]  /*0610*/  MOV R7, UR4 ;  /* 0x0000000400077c02 */ /* 0x004fc80008000f00 */
[----:B------:R-:W-:-:S13]  /*0620*/  ISETP.GE.AND P0, PT, R0, R7, PT ;  /* 0x000000070000720c */ /* 0x000fda0003f06270 */
[----:B------:R-:W-:Y:S05]  /*0630*/  @!P0 BRA `(.L_x_7) ;  /* 0xfffffffc00408947 */ /* 0x000fea000383ffff */
[----:B------:R-:W-:Y:S05]  /*0640*/  BRA `(.L_x_8) ;  /* 0x0000000000487947 */ /* 0x000fea0003800000 */
.L_x_0:
[----:B------:R-:W0:Y:S01]  /*0650*/  LDCU UR13, c[0x0][0x39c] ;  /* 0x00007380ff0d77ac */ /* 0x000e220008000800 */
[----:B------:R-:W-:Y:S01]  /*0660*/  HFMA2 R14, -RZ, RZ, 0, 0 ;  /* 0x00000000ff0e7431 */ /* 0x000fe200000001ff */
[----:B------:R-:W-:Y:S01]  /*0670*/  CS2R R22, SRZ ;  /* 0x0000000000167805 */ /* 0x000fe2000001ff00 */
[----:B------:R-:W1:Y:S01]  /*0680*/  LDCU.64 UR4, c[0x0][0x388] ;  /* 0x00007100ff0477ac */ /* 0x000e620008000a00 */
[----:B0-----:R-:W-:-:S04]  /*0690*/  UIMAD UR6, UR6, UR13, URZ ;  /* 0x0000000d060672a4 */ /* 0x001fc8000f8e02ff */
[----:B-1----:R-:W-:-:S04]  /*06a0*/  UIMAD.WIDE UR4, UR6, 0x8, UR4 ;  /* 0x00000008060478a5 */ /* 0x002fc8000f8e0204 */
[----:B------:R-:W-:-:S04]  /*06b0*/  UISETP.GE.U32.AND UP0, UPT, UR4, UR14, UPT ;  /* 0x0000000e0400728c */ /* 0x000fc8000bf06070 */
[----:B------:R-:W-:-:S09]  /*06c0*/  UISETP.GE.U32.AND.EX UP0, UPT, UR5, UR15, UPT, UP0 ;  /* 0x0000000f0500728c */ /* 0x000fd2000bf06100 */
[----:B------:R-:W-:Y:S05]  /*06d0*/  BRA.U UP0, `(.L_x_8) ;  /* 0x0000000100247547 */ /* 0x000fea000b800000 */
[----:B------:R-:W0:Y:S01]  /*06e0*/  LDC.64 R14, c[0x0][0x390] ;  /* 0x0000e400ff0e7b82 */ /* 0x000e220000000a00 */
[----:B------:R-:W-:Y:S01]  /*06f0*/  IMAD R17, R7, UR13, RZ ;  /* 0x0000000d07117c24 */ /* 0x000fe2000f8e02ff */
[----:B------:R-:W-:-:S03]  /*0700*/  CS2R R22, SRZ ;  /* 0x0000000000167805 */ /* 0x000fc6000001ff00 */
[----:B0-----:R-:W-:-:S03]  /*0710*/  IMAD.WIDE R14, R17, 0x8, R14 ;  /* 0x00000008110e7825 */ /* 0x001fc600078e020e */
[----:B------:R-:W-:Y:S02]  /*0720*/  ISETP.GE.U32.AND P0, PT, R14, UR14, PT ;  /* 0x0000000e0e007c0c */ /* 0x000fe4000bf06070 */
[----:B------:R-:W-:Y:S02]  /*0730*/  MOV R14, RZ ;  /* 0x000000ff000e7202 */ /* 0x000fe40000000f00 */
[----:B------:R-:W-:-:S13]  /*0740*/  ISETP.GE.U32.AND.EX P0, PT, R15, UR15, PT, P0 ;  /* 0x0000000f0f007c0c */ /* 0x000fda000bf06100 */
[----:B------:R-:W-:Y:S05]  /*0750*/  @!P0 BRA `(.L_x_9) ;  /* 0x0000000c00dc8947 */ /* 0x000fea0003800000 */
[----:B------:R-:W-:Y:S05]  /*0760*/  BRA `(.L_x_1) ;  /* 0x0000000000ec7947 */ /* 0x000fea0003800000 */
.L_x_8:
[----:B------:R-:W-:-:S13]  /*0770*/  ISETP.GE.AND P0, PT, R0, R7, PT ;  /* 0x000000070000720c */ /* 0x000fda0003f06270 */
[----:B------:R-:W-:Y:S05]  /*0780*/  @P0 BRA `(.L_x_9) ;  /* 0x0000000c00d00947 */ /* 0x000fea0003800000 */
[----:B------:R-:W2:Y:S08]  /*0790*/  LDC R4, c[0x0][0x374] ;  /* 0x0000dd00ff047b82 */ /* 0x000eb00000000800 */
[----:B------:R-:W3:Y:S01]  /*07a0*/  LDC R15, c[0x0][0x370] ;  /* 0x0000dc00ff0f7b82 */ /* 0x000ee20000000800 */
[----:B--2---:R-:W-:-:S04]  /*07b0*/  IMAD R4, R4, UR10, RZ ;  /* 0x0000000a04047c24 */ /* 0x004fc8000f8e02ff */
[----:B------:R-:W-:Y:S02]  /*07c0*/  IMAD R4, R4, UR11, RZ ;  /* 0x0000000b04047c24 */ /* 0x000fe4000f8e02ff */
[----:B---3--:R-:W-:Y:S02]  /*07d0*/  IMAD R15, R15, UR7, RZ ;  /* 0x000000070f0f7c24 */ /* 0x008fe4000f8e02ff */
[----:B------:R-:W-:-:S07]  /*07e0*/  IMAD R4, R4, UR12, RZ ;  /* 0x0000000c04047c24 */ /* 0x000fce000f8e02ff */
.L_x_14:
[----:B------:R-:W2:Y:S02]  /*07f0*/  LDCU UR4, c[0x0][0x39c] ;  /* 0x00007380ff0477ac */ /* 0x000ea40008000800 */
[----:B--2---:R-:W-:-:S13]  /*0800*/  ISETP.GE.AND P0, PT, R3, UR4, PT ;  /* 0x0000000403007c0c */ /* 0x004fda000bf06270 */
[----:B------:R-:W-:Y:S05]  /*0810*/  @P0 BRA `(.L_x_10) ;  /* 0x0000000000ac0947 */ /* 0x000fea0003800000 */
.L_x_13:
[----:B--2---:R-:W2:Y:S02]  /*0820*/  LDCU UR4, c[0x0][0x3a0] ;  /* 0x00007400ff0477ac */ /* 0x004ea40008000800 */
[----:B--2---:R-:W-:-:S13]  /*0830*/  ISETP.GE.AND P0, PT, R14, UR4, PT ;  /* 0x000000040e007c0c */ /* 0x004fda000bf06270 */
[----:B------:R-:W-:Y:S05]  /*0840*/  @P0 BRA `(.L_x_11) ;  /* 0x0000000000800947 */ /* 0x000fea0003800000 */
[----:B------:R-:W2:Y:S02]  /*0850*/  LDC R6, c[0x0][0x3a0] ;  /* 0x0000e800ff067b82 */ /* 0x000ea40000000800 */
.L_x_12:
[----:B------:R-:W3:Y:S01]  /*0860*/  LDCU UR4, c[0x0][0x3a0] ;  /* 0x00007400ff0477ac */ /* 0x000ee20008000800 */
[----:B------:R-:W4:Y:S01]  /*0870*/  LDC.64 R20, c[0x0][0x388] ;  /* 0x0000e200ff147b82 */ /* 0x000f220000000a00 */
[----:B------:R-:W5:Y:S01]  /*0880*/  LDCU.64 UR16, c[0x0][0x3a8] ;  /* 0x00007500ff1077ac */ /* 0x000f620008000a00 */
[----:B------:R-:W0:Y:S01]  /*0890*/  LDCU.64 UR18, c[0x0][0x380] ;  /* 0x00007000ff1277ac */ /* 0x000e220008000a00 */
[----:B---3--:R-:W-:Y:S01]  /*08a0*/  MOV R7, UR4 ;  /* 0x0000000400077c02 */ /* 0x008fe20008000f00 */
[----:B------:R-:W3:Y:S01]  /*08b0*/  LDCU.64 UR4, c[0x0][0x3b0] ;  /* 0x00007600ff0477ac */ /* 0x000ee20008000a00 */
[----:B-----5:R-:W-:-:S03]  /*08c0*/  IMAD.U32 R19, RZ, RZ, UR17 ;  /* 0x00000011ff137e24 */ /* 0x020fc6000f8e00ff */
[----:B------:R-:W-:-:S04]  /*08d0*/  IMAD R25, R0, R7, R14 ;  /* 0x0000000700197224 */ /* 0x000fc800078e020e */
[----:B----4-:R-:W-:-:S03]  /*08e0*/  IMAD.WIDE R16, R25, 0x8, R20 ;  /* 0x0000000819107825 */ /* 0x010fc600078e0214 */
[----:B------:R-:W-:-:S04]  /*08f0*/  IADD3 R18, P0, PT, R16, 0x8, RZ ;  /* 0x0000000810127810 */ /* 0x000fc80007f1e0ff */
[----:B------:R-:W-:Y:S02]  /*0900*/  IADD3.X R16, PT, PT, RZ, R17, RZ, P0, !PT ;  /* 0x00000011ff107210 */ /* 0x000fe400007fe4ff */
[----:B---3--:R-:W-:Y:S02]  /*0910*/  ISETP.GT.U32.AND P0, PT, R18, UR4, PT ;  /* 0x0000000412007c0c */ /* 0x008fe4000bf04070 */
[----:B------:R-:W-:Y:S02]  /*0920*/  MOV R18, UR16 ;  /* 0x0000001000127c02 */ /* 0x000fe40008000f00 */
[----:B------:R-:W-:Y:S02]  /*0930*/  ISETP.GT.U32.AND.EX P0, PT, R16, UR5, PT, P0 ;  /* 0x0000000510007c0c */ /* 0x000fe4000bf04100 */
[----:B0-----:R-:W-:Y:S02]  /*0940*/  MOV R16, UR18 ;  /* 0x0000001200107c02 */ /* 0x001fe40008000f00 */
[----:B------:R-:W-:-:S09]  /*0950*/  MOV R17, UR19 ;  /* 0x0000001300117c02 */ /* 0x000fd20008000f00 */
[----:B------:R-:W-:Y:S05]  /*0960*/  @P0 BRA `(.L_x_4) ;  /* 0x0000000c00b40947 */ /* 0x000fea0003800000 */
[----:B------:R-:W0:Y:S01]  /*0970*/  LDC.64 R16, c[0x0][0x380] ;  /* 0x0000e000ff107b82 */ /* 0x000e220000000a00 */
[----:B------:R-:W-:-:S04]  /*0980*/  IMAD R19, R3, R7, R14 ;  /* 0x0000000703137224 */ /* 0x000fc800078e020e */
[----:B------:R-:W-:-:S06]  /*0990*/  IMAD.WIDE R20, R19, 0x8, R20 ;  /* 0x0000000813147825 */ /* 0x000fcc00078e0214 */
[----:B------:R-:W3:Y:S01]  /*09a0*/  LDG.E.64 R20, desc[UR8][R20.64] ;  /* 0x0000000814147981 */ /* 0x000ee2000c1e1b00 */
        /* <DEDUP_REMOVED lines=10> */
.L_x_11:
        /* <DEDUP_REMOVED lines=8> */
.L_x_10:
[----:B------:R-:W2:Y:S01]  /*0ad0*/  LDCU UR4, c[0x0][0x398] ;  /* 0x00007300ff0477ac */ /* 0x000ea20008000800 */
[----:B------:R-:W-:Y:S01]  /*0ae0*/  IMAD.IADD R0, R0, 0x1, R15 ;  /* 0x0000000100007824 */ /* 0x000fe200078e020f */
[----:B--2---:R-:W-:-:S04]  /*0af0*/  MOV R7, UR4 ;  /* 0x0000000400077c02 */ /* 0x004fc80008000f00 */
[----:B------:R-:W-:-:S13]  /*0b00*/  ISETP.GE.AND P0, PT, R0, R7, PT ;  /* 0x000000070000720c */ /* 0x000fda0003f06270 */
[----:B------:R-:W-:Y:S05]  /*0b10*/  @!P0 BRA `(.L_x_14) ;  /* 0xfffffffc00348947 */ /* 0x000fea000383ffff */
.L_x_1:
[----:B------:R-:W-:-:S13]  /*0b20*/  ISETP.GE.AND P0, PT, R0, R7, PT ;  /* 0x000000070000720c */ /* 0x000fda0003f06270 */
[----:B------:R-:W-:Y:S05]  /*0b30*/  @P0 BRA `(.L_x_9) ;  /* 0x0000000800e40947 */ /* 0x000fea0003800000 */
.L_x_25:
[----:B------:R-:W2:Y:S02]  /*0b40*/  LDCU UR4, c[0x0][0x39c] ;  /* 0x00007380ff0477ac */ /* 0x000ea40008000800 */
[----:B--2---:R-:W-:-:S13]  /*0b50*/  ISETP.GE.AND P0, PT, R3, UR4, PT ;  /* 0x0000000403007c0c */ /* 0x004fda000bf06270 */
[----:B------:R-:W-:Y:S05]  /*0b60*/  @P0 BRA `(.L_x_15) ;  /* 0x0000000800c00947 */ /* 0x000fea0003800000 */
.L_x_24:
[----:B------:R-:W2:Y:S01]  /*0b70*/  LDC.64 R6, c[0x0][0x390] ;  /* 0x0000e400ff067b82 */ /* 0x000ea20000000a00 */
[----:B------:R-:W3:Y:S01]  /*0b80*/  LDCU UR4, c[0x0][0x39c] ;  /* 0x00007380ff0477ac */ /* 0x000ee20008000800 */
[----:B------:R-:W4:Y:S01]  /*0b90*/  LDCU.64 UR16, c[0x0][0x3b0] ;  /* 0x00007600ff1077ac */ /* 0x000f220008000a00 */
[----:B---3--:R-:W-:-:S04]  /*0ba0*/  IMAD R15, R0, UR4, R3 ;  /* 0x00000004000f7c24 */ /* 0x008fc8000f8e0203 */
[----:B--2---:R-:W-:-:S03]  /*0bb0*/  IMAD.WIDE R6, R15, 0x8, R6 ;  /* 0x000000080f067825 */ /* 0x004fc600078e0206 */
[----:B------:R-:W-:-:S04]  /*0bc0*/  IADD3 R4, P1, PT, R6, 0x8, RZ ;  /* 0x0000000806047810 */ /* 0x000fc80007f3e0ff */
[----:B----4-:R-:W-:Y:S02]  /*0bd0*/  ISETP.GT.U32.AND P0, PT, R4, UR16, PT ;  /* 0x0000001004007c0c */ /* 0x010fe4000bf04070 */
[----:B------:R-:W-:-:S04]  /*0be0*/  IADD3.X R4, PT, PT, RZ, R7, RZ, P1, !PT ;  /* 0x00000007ff047210 */ /* 0x000fc80000ffe4ff */
[----:B------:R-:W-:-:S13]  /*0bf0*/  ISETP.GT.U32.AND.EX P0, PT, R4, UR17, PT, P0 ;  /* 0x0000001104007c0c */ /* 0x000fda000bf04100 */
[----:B------:R-:W-:Y:S05]  /*0c00*/  @P0 BRA `(.L_x_16) ;  /* 0x0000000800e40947 */ /* 0x000fea0003800000 */
[----:B------:R-:W2:Y:S01]  /*0c10*/  LDC R27, c[0x0][0x3a0] ;  /* 0x0000e800ff1b7b82 */ /* 0x000ea20000000800 */
[----:B------:R-:W-:Y:S01]  /*0c20*/  BSSY.RECONVERGENT B0, `(.L_x_17) ;  /* 0x000009c000007945 */ /* 0x000fe20003800200 */
[----:B--2---:R-:W-:-:S13]  /*0c30*/  ISETP.GE.AND P0, PT, R14, R27, PT ;  /* 0x0000001b0e00720c */ /* 0x004fda0003f06270 */
[----:B------:R-:W-:Y:S05]  /*0c40*/  @P0 BRA `(.L_x_18) ;  /* 0x0000000800640947 */ /* 0x000fea0003800000 */
[CC--:B------:R-:W-:Y:S01]  /*0c50*/  IADD3 R4, PT, PT, R14.reuse, -R27.reuse, RZ ;  /* 0x8000001b0e047210 */ /* 0x0c0fe20007ffe0ff */
[----:B------:R-:W-:Y:S01]  /*0c60*/  BSSY.RECONVERGENT B1, `(.L_x_19) ;  /* 0x0000044000017945 */ /* 0x000fe20003800200 */
[----:B------:R-:W-:Y:S02]  /*0c70*/  IADD3 R25, PT, PT, -R14, R27, RZ ;  /* 0x0000001b0e197210 */ /* 0x000fe40007ffe1ff */
[----:B------:R-:W-:Y:S02]  /*0c80*/  ISETP.GT.U32.AND P0, PT, R4, -0x8, PT ;  /* 0xfffffff80400780c */ /* 0x000fe40003f04070 */
[----:B------:R-:W-:-:S11]  /*0c90*/  MOV R4, R14 ;  /* 0x0000000e00047202 */ /* 0x000fd60000000f00 */
[----:B------:R-:W-:Y:S05]  /*0ca0*/  @P0 BRA `(.L_x_20) ;  /* 0x0000000000fc0947 */ /* 0x000fea0003800000 */
[----:B------:R-:W-:Y:S01]  /*0cb0*/  LOP3.LUT R24, R25, 0xfffffff8, RZ, 0xc0, !PT ;  /* 0xfffffff819187812 */ /* 0x000fe200078ec0ff */
[-CC-:B------:R-:W-:Y:S01]  /*0cc0*/  IMAD R26, R0, R27.reuse, R14.reuse ;  /* 0x0000001b001a7224 */ /* 0x180fe200078e020e */
[----:B------:R-:W-:Y:S01]  /*0cd0*/  MOV R4, R14 ;  /* 0x0000000e00047202 */ /* 0x000fe20000000f00 */
[----:B------:R-:W-:Y:S02]  /*0ce0*/  IMAD R27, R3, R27, R14 ;  /* 0x0000001b031b7224 */ /* 0x000fe400078e020e */
[----:B------:R-:W-:-:S07]  /*0cf0*/  IMAD.MOV R24, RZ, RZ, -R24 ;  /* 0x000000ffff187224 */ /* 0x000fce00078e0a18 */
.L_x_21:
[----:B------:R-:W2:Y:S08]  /*0d00*/  LDC.64 R14, c[0x0][0x380] ;  /* 0x0000e000ff0e7b82 */ /* 0x000eb00000000a00 */
[----:B------:R-:W3:Y:S01]  /*0d10*/  LDC.64 R16, c[0x0][0x388] ;  /* 0x0000e200ff107b82 */ /* 0x000ee20000000a00 */
[----:B--2---:R-:W-:-:S05]  /*0d20*/  IMAD.WIDE R14, R26, 0x8, R14 ;  /* 0x000000081a0e7825 */ /* 0x004fca00078e020e */
[----:B------:R-:W2:Y:S01]  /*0d30*/  LDG.E.64 R20, desc[UR8][R14.64] ;  /* 0x000000080e147981 */ /* 0x000ea2000c1e1b00 */
[----:B---3--:R-:W-:-:S05]  /*0d40*/  IMAD.WIDE R16, R27, 0x8, R16 ;  /* 0x000000081b107825 */ /* 0x008fca00078e0210 */
[----:B------:R-:W2:Y:S02]  /*0d50*/  LDG.E.64 R18, desc[UR8][R16.64] ;  /* 0x0000000810127981 */ /* 0x000ea4000c1e1b00 */
[----:B--2---:R-:W-:Y:S02]  /*0d60*/  IMAD R19, R19, R20, RZ ;  /* 0x0000001413137224 */ /* 0x004fe400078e02ff */
[----:B------:R-:W-:-:S04]  /*0d70*/  IMAD.WIDE.U32 R22, R20, R18, R22 ;  /* 0x0000001214167225 */ /* 0x000fc800078e0016 */
[----:B------:R-:W-:Y:S02]  /*0d80*/  IMAD R29, R21, R18, R19 ;  /* 0x00000012151d7224 */ /* 0x000fe400078e0213 */
[----:B------:R-:W2:Y:S04]  /*0d90*/  LDG.E.64 R20, desc[UR8][R14.64+0x8] ;  /* 0x000008080e147981 */ /* 0x000ea8000c1e1b00 */
[----:B------:R-:W2:Y:S01]  /*0da0*/  LDG.E.64 R18, desc[UR8][R16.64+0x8] ;  /* 0x0000080810127981 */ /* 0x000ea2000c1e1b00 */
[----:B------:R-:W-:Y:S01]  /*0db0*/  IADD3 R23, PT, PT, R23, R29, RZ ;  /* 0x0000001d17177210 */ /* 0x000fe20007ffe0ff */
        /* <DEDUP_REMOVED lines=30> */
[----:B------:R-:W-:Y:S02]  /*0fa0*/  VIADD R24, R24, 0x8 ;  /* 0x0000000818187836 */ /* 0x000fe40000000000 */
[----:B--2---:R-:W-:-:S02]  /*0fb0*/  IMAD R21, R21, R18, RZ ;  /* 0x0000001215157224 */ /* 0x004fc400078e02ff */
[----:B------:R-:W-:-:S04]  /*0fc0*/  IMAD.WIDE.U32 R22, R18, R20, R22 ;  /* 0x0000001412167225 */ /* 0x000fc800078e0016 */
[----:B------:R-:W-:Y:S02]  /*0fd0*/  IMAD R29, R19, R20, R21 ;  /* 0x00000014131d7224 */ /* 0x000fe400078e0215 */
[----:B------:R-:W2:Y:S04]  /*0fe0*/  LDG.E.64 R18, desc[UR8][R14.64+0x38] ;  /* 0x000038080e127981 */ /* 0x000ea8000c1e1b00 */
[----:B------:R-:W2:Y:S01]  /*0ff0*/  LDG.E.64 R20, desc[UR8][R16.64+0x38] ;  /* 0x0000380810147981 */ /* 0x000ea2000c1e1b00 */
[----:B------:R-:W-:Y:S02]  /*1000*/  ISETP.NE.AND P0, PT, R24, RZ, PT ;  /* 0x000000ff1800720c */ /* 0x000fe40003f05270 */
[----:B------:R-:W-:Y:S02]  /*1010*/  IADD3 R23, PT, PT, R23, R29, RZ ;  /* 0x0000001d17177210 */ /* 0x000fe40007ffe0ff */
[----:B------:R-:W-:-:S02]  /*1020*/  IADD3 R4, PT, PT, R4, 0x8, RZ ;  /* 0x0000000804047810 */ /* 0x000fc40007ffe0ff */
[----:B------:R-:W-:Y:S02]  /*1030*/  IADD3 R26, PT, PT, R26, 0x8, RZ ;  /* 0x000000081a1a7810 */ /* 0x000fe40007ffe0ff */
[----:B------:R-:W-:Y:S01]  /*1040*/  IADD3 R27, PT, PT, R27, 0x8, RZ ;  /* 0x000000081b1b7810 */ /* 0x000fe20007ffe0ff */
[----:B--2---:R-:W-:Y:S02]  /*1050*/  IMAD R21, R21, R18, RZ ;  /* 0x0000001215157224 */ /* 0x004fe400078e02ff */
[----:B------:R-:W-:-:S04]  /*1060*/  IMAD.WIDE.U32 R22, R18, R20, R22 ;  /* 0x0000001412167225 */ /* 0x000fc800078e0016 */
[----:B------:R-:W-:-:S05]  /*1070*/  IMAD R21, R19, R20, R21 ;  /* 0x0000001413157224 */ /* 0x000fca00078e0215 */
[----:B------:R-:W-:Y:S01]  /*1080*/  IADD3 R23, PT, PT, R23, R21, RZ ;  /* 0x0000001517177210 */ /* 0x000fe20007ffe0ff */
[----:B------:R-:W-:Y:S06]  /*1090*/  @P0 BRA `(.L_x_21) ;  /* 0xfffffffc00180947 */ /* 0x000fec000383ffff */
.L_x_20:
[----:B01----:R-:W-:Y:S05]  /*10a0*/  BSYNC.RECONVERGENT B1 ;  /* 0x0000000000017941 */ /* 0x003fea0003800200 */
.L_x_19:
[----:B------:R-:W0:Y:S01]  /*10b0*/  LDC R24, c[0x0][0x3a0] ;  /* 0x0000e800ff187b82 */ /* 0x000e220000000800 */
[----:B------:R-:W-:Y:S02]  /*10c0*/  LOP3.LUT P0, R15, R25, 0x7, RZ, 0xc0, !PT ;  /* 0x00000007190f7812 */ /* 0x000fe4000780c0ff */
[----:B0-----:R-:W-:-:S11]  /*10d0*/  MOV R14, R24 ;  /* 0x00000018000e7202 */ /* 0x001fd60000000f00 */
[----:B------:R-:W-:Y:S05]  /*10e0*/  @!P0 BRA `(.L_x_18) ;  /* 0x00000004003c8947 */ /* 0x000fea0003800000 */
[----:B------:R-:W-:Y:S01]  /*10f0*/  ISETP.GE.U32.AND P0, PT, R15, 0x4, PT ;  /* 0x000000040f00780c */ /* 0x000fe20003f06070 */
[----:B------:R-:W-:-:S12]  /*1100*/  BSSY.RECONVERGENT B1, `(.L_x_22) ;  /* 0x0000022000017945 */ /* 0x000fd80003800200 */
[----:B------:R-:W-:Y:S05]  /*1110*/  @!P0 BRA `(.L_x_23) ;  /* 0x0000000000808947 */ /* 0x000fea0003800000 */
[----:B------:R-:W0:Y:S01]  /*1120*/  LDC.64 R20, c[0x0][0x380] ;  /* 0x0000e000ff147b82 */ /* 0x000e220000000a00 */
[----:B------:R-:W1:Y:S07]  /*1130*/  LDCU UR4, c[0x0][0x3a0] ;  /* 0x00007400ff0477ac */ /* 0x000e6e0008000800 */
[----:B------:R-:W2:Y:S01]  /*1140*/  LDC.64 R14, c[0x0][0x388] ;  /* 0x0000e200ff0e7b82 */ /* 0x000ea20000000a00 */
[--C-:B-1----:R-:W-:Y:S02]  /*1150*/  IMAD R17, R0, UR4, R4.reuse ;  /* 0x0000000400117c24 */ /* 0x102fe4000f8e0204 */
[----:B------:R-:W-:-:S02]  /*1160*/  IMAD R19, R3, UR4, R4 ;  /* 0x0000000403137c24 */ /* 0x000fc4000f8e0204 */
[----:B0-----:R-:W-:-:S05]  /*1170*/  IMAD.WIDE R20, R17, 0x8, R20 ;  /* 0x0000000811147825 */ /* 0x001fca00078e0214 */
[----:B------:R-:W3:Y:S01]  /*1180*/  LDG.E.64 R28, desc[UR8][R20.64+0x18] ;  /* 0x00001808141c7981 */ /* 0x000ee2000c1e1b00 */
[----:B--2---:R-:W-:-:S03]  /*1190*/  IMAD.WIDE R14, R19, 0x8, R14 ;  /* 0x00000008130e7825 */ /* 0x004fc600078e020e */
[----:B------:R-:W2:Y:S04]  /*11a0*/  LDG.E.64 R18, desc[UR8][R20.64] ;  /* 0x0000000814127981 */ /* 0x000ea8000c1e1b00 */
[----:B------:R-:W2:Y:S02]  /*11b0*/  LDG.E.64 R16, desc[UR8][R14.64] ;  /* 0x000000080e107981 */ /* 0x000ea4000c1e1b00 */
[----:B--2---:R-:W-:Y:S02]  /*11c0*/  IMAD R17, R17, R18, RZ ;  /* 0x0000001211117224 */ /* 0x004fe400078e02ff */
[----:B------:R-:W-:-:S04]  /*11d0*/  IMAD.WIDE.U32 R22, R18, R16, R22 ;  /* 0x0000001012167225 */ /* 0x000fc800078e0016 */
[----:B------:R-:W-:Y:S02]  /*11e0*/  IMAD R27, R19, R16, R17 ;  /* 0x00000010131b7224 */ /* 0x000fe400078e0211 */
[----:B------:R-:W2:Y:S04]  /*11f0*/  LDG.E.64 R18, desc[UR8][R20.64+0x8] ;  /* 0x0000080814127981 */ /* 0x000ea8000c1e1b00 */
[----:B------:R-:W2:Y:S01]  /*1200*/  LDG.E.64 R16, desc[UR8][R14.64+0x8] ;  /* 0x000008080e107981 */ /* 0x000ea2000c1e1b00 */
[----:B------:R-:W-:-:S03]  /*1210*/  IADD3 R23, PT, PT, R23, R27, RZ ;  /* 0x0000001b17177210 */ /* 0x000fc60007ffe0ff */
[----:B------:R-:W4:Y:S01]  /*1220*/  LDG.E.64 R26, desc[UR8][R20.64+0x10] ;  /* 0x00001008141a7981 */ /* 0x000f22000c1e1b00 */
[----:B--2---:R-:W-:-:S04]  /*1230*/  IMAD R17, R17, R18, RZ ;  /* 0x0000001211117224 */ /* 0x004fc800078e02ff */
[-C--:B------:R-:W-:Y:S02]  /*1240*/  IMAD R19, R19, R16.reuse, R17 ;  /* 0x0000001013137224 */ /* 0x080fe400078e0211 */
[----:B------:R-:W-:Y:S02]  /*1250*/  IMAD.WIDE.U32 R16, R18, R16, R22 ;  /* 0x0000001012107225 */ /* 0x000fe400078e0016 */
[----:B------:R-:W4:Y:S04]  /*1260*/  LDG.E.64 R22, desc[UR8][R14.64+0x10] ;  /* 0x000010080e167981 */ /* 0x000f28000c1e1b00 */
[----:B------:R-:W3:Y:S01]  /*1270*/  LDG.E.64 R14, desc[UR8][R14.64+0x18] ;  /* 0x000018080e0e7981 */ /* 0x000ee2000c1e1b00 */
[----:B------:R-:W-:Y:S02]  /*1280*/  IADD3 R17, PT, PT, R17, R19, RZ ;  /* 0x0000001311117210 */ /* 0x000fe40007ffe0ff */
[----:B------:R-:W-:Y:S01]  /*1290*/  IADD3 R4, PT, PT, R4, 0x4, RZ ;  /* 0x0000000404047810 */ /* 0x000fe20007ffe0ff */
[----:B----4-:R-:W-:-:S02]  /*12a0*/  IMAD R19, R23, R26, RZ ;  /* 0x0000001a17137224 */ /* 0x010fc400078e02ff */
[----:B------:R-:W-:-:S04]  /*12b0*/  IMAD.WIDE.U32 R16, R26, R22, R16 ;  /* 0x000000161a107225 */ /* 0x000fc800078e0010 */
[----:B------:R-:W-:Y:S02]  /*12c0*/  IMAD R19, R27, R22, R19 ;  /* 0x000000161b137224 */ /* 0x000fe400078e0213 */
[----:B---3--:R-:W-:Y:S02]  /*12d0*/  IMAD R23, R15, R28, RZ ;  /* 0x0000001c0f177224 */ /* 0x008fe400078e02ff */
[----:B------:R-:W-:Y:S02]  /*12e0*/  IMAD.IADD R17, R17, 0x1, R19 ;  /* 0x0000000111117824 */ /* 0x000fe400078e0213 */
[-C--:B------:R-:W-:Y:S02]  /*12f0*/  IMAD R19, R29, R14.reuse, R23 ;  /* 0x0000000e1d137224 */ /* 0x080fe400078e0217 */
[----:B------:R-:W-:-:S05]  /*1300*/  IMAD.WIDE.U32 R22, R28, R14, R16 ;  /* 0x0000000e1c167225 */ /* 0x000fca00078e0010 */
[----:B------:R-:W-:-:S07]  /*1310*/  IADD3 R23, PT, PT, R23, R19, RZ ;  /* 0x0000001317177210 */ /* 0x000fce0007ffe0ff */
.L_x_23:
[----:B------:R-:W-:Y:S05]  /*1320*/  BSYNC.RECONVERGENT B1 ;  /* 0x0000000000017941 */ /* 0x000fea0003800200 */
.L_x_22:
[----:B------:R-:W-:Y:S02]  /*1330*/  LOP3.LUT P0, R18, R25, 0x3, RZ, 0xc0, !PT ;  /* 0x0000000319127812 */ /* 0x000fe4000780c0ff */
[----:B------:R-:W-:-:S11]  /*1340*/  MOV R14, R24 ;  /* 0x00000018000e7202 */ /* 0x000fd60000000f00 */
[----:B------:R-:W-:Y:S05]  /*1350*/  @!P0 BRA `(.L_x_18) ;  /* 0x0000000000a08947 */ /* 0x000fea0003800000 */
[----:B------:R-:W0:Y:S01]  /*1360*/  LDC.64 R16, c[0x0][0x380] ;  /* 0x0000e000ff107b82 */ /* 0x000e220000000a00 */
[----:B------:R-:W1:Y:S01]  /*1370*/  LDCU UR4, c[0x0][0x3a0] ;  /* 0x00007400ff0477ac */ /* 0x000e620008000800 */
[----:B------:R-:W-:-:S06]  /*1380*/  ISETP.NE.AND P0, PT, R18, 0x1, PT ;  /* 0x000000011200780c */ /* 0x000fcc0003f05270 */
[----:B------:R-:W2:Y:S07]  /*1390*/  LDC.64 R14, c[0x0][0x388] ;  /* 0x0000e200ff0e7b82 */ /* 0x000eae0000000a00 */
[--C-:B-1----:R-:W-:Y:S02]  /*13a0*/  @P0 IMAD R19, R0, UR4, R4.reuse ;  /* 0x0000000400130c24 */ /* 0x102fe4000f8e0204 */
[----:B------:R-:W-:Y:S02]  /*13b0*/  @P0 IMAD R21, R3, UR4, R4 ;  /* 0x0000000403150c24 */ /* 0x000fe4000f8e0204 */
[----:B0-----:R-:W-:-:S05]  /*13c0*/  @P0 IMAD.WIDE R16, R19, 0x8, R16 ;  /* 0x0000000813100825 */ /* 0x001fca00078e0210 */
[----:B------:R-:W3:Y:S01]  /*13d0*/  @P0 LDG.E.64 R26, desc[UR8][R16.64] ;  /* 0x00000008101a0981 */ /* 0x000ee2000c1e1b00 */
[----:B--2---:R-:W-:-:S05]  /*13e0*/  @P0 IMAD.WIDE R14, R21, 0x8, R14 ;  /* 0x00000008150e0825 */ /* 0x004fca00078e020e */
[----:B------:R-:W3:Y:S01]  /*13f0*/  @P0 LDG.E.64 R18, desc[UR8][R14.64] ;  /* 0x000000080e120981 */ /* 0x000ee2000c1e1b00 */
[----:B------:R-:W-:Y:S02]  /*1400*/  LOP3.LUT R25, R25, 0x1, RZ, 0xc0, !PT ;  /* 0x0000000119197812 */ /* 0x000fe400078ec0ff */
[----:B------:R-:W-:Y:S01]  /*1410*/  @P0 IADD3 R4, PT, PT, R4, 0x2, RZ ;  /* 0x0000000204040810 */ /* 0x000fe20007ffe0ff */
[----:B------:R-:W2:Y:S01]  /*1420*/  @P0 LDG.E.64 R16, desc[UR8][R16.64+0x8] ;  /* 0x0000080810100981 */ /* 0x000ea2000c1e1b00 */
[----:B------:R-:W-:Y:S02]  /*1430*/  ISETP.NE.U32.AND P1, PT, R25, 0x1, PT ;  /* 0x000000011900780c */ /* 0x000fe40003f25070 */
[----:B------:R-:W0:Y:S01]  /*1440*/  LDC.64 R24, c[0x0][0x380] ;  /* 0x0000e000ff187b82 */ /* 0x000e220000000a00 */
[----:B------:R-:W2:Y:S10]  /*1450*/  @P0 LDG.E.64 R14, desc[UR8][R14.64+0x8] ;  /* 0x000008080e0e0981 */ /* 0x000eb4000c1e1b00 */
[----:B------:R-:W-:-:S02]  /*1460*/  @!P1 IMAD R29, R3, UR4, R4 ;  /* 0x00000004031d9c24 */ /* 0x000fc4000f8e0204 */
[----:B---3--:R-:W-:-:S04]  /*1470*/  @P0 IMAD R19, R19, R26, RZ ;  /* 0x0000001a13130224 */ /* 0x008fc800078e02ff */
[-C--:B------:R-:W-:Y:S02]  /*1480*/  @P0 IMAD R27, R27, R18.reuse, R19 ;  /* 0x000000121b1b0224 */ /* 0x080fe400078e0213 */
[----:B------:R-:W-:Y:S02]  /*1490*/  @!P1 IMAD R19, R0, UR4, R4 ;  /* 0x0000000400139c24 */ /* 0x000fe4000f8e0204 */
[----:B------:R-:W-:-:S04]  /*14a0*/  @P0 IMAD.WIDE.U32 R20, R26, R18, R22 ;  /* 0x000000121a140225 */ /* 0x000fc800078e0016 */
[----:B0-----:R-:W-:Y:S02]  /*14b0*/  @!P1 IMAD.WIDE R24, R19, 0x8, R24 ;  /* 0x0000000813189825 */ /* 0x001fe400078e0218 */
[----:B------:R-:W0:Y:S04]  /*14c0*/  LDC.64 R18, c[0x0][0x388] ;  /* 0x0000e200ff127b82 */ /* 0x000e280000000a00 */
[----:B------:R-:W3:Y:S01]  /*14d0*/  @!P1 LDG.E.64 R24, desc[UR8][R24.64] ;  /* 0x0000000818189981 */ /* 0x000ee2000c1e1b00 */
[----:B0-----:R-:W-:-:S06]  /*14e0*/  @!P1 IMAD.WIDE R18, R29, 0x8, R18 ;  /* 0x000000081d129825 */ /* 0x001fcc00078e0212 */
[----:B------:R-:W3:Y:S01]  /*14f0*/  @!P1 LDG.E.64 R18, desc[UR8][R18.64] ;  /* 0x0000000812129981 */ /* 0x000ee2000c1e1b00 */
[----:B------:R-:W-:Y:S01]  /*1500*/  @P0 IADD3 R21, PT, PT, R21, R27, RZ ;  /* 0x0000001b15150210 */ /* 0x000fe20007ffe0ff */
[----:B--2---:R-:W-:Y:S01]  /*1510*/  @P0 IMAD R27, R15, R16, RZ ;  /* 0x000000100f1b0224 */ /* 0x004fe200078e02ff */
[----:B------:R-:W0:Y:S03]  /*1520*/  LDCU UR4, c[0x0][0x3a0] ;  /* 0x00007400ff0477ac */ /* 0x000e260008000800 */
[-C--:B------:R-:W-:Y:S02]  /*1530*/  @P0 IMAD R27, R17, R14.reuse, R27 ;  /* 0x0000000e111b0224 */ /* 0x080fe400078e021b */
[----:B------:R-:W-:-:S05]  /*1540*/  @P0 IMAD.WIDE.U32 R16, R16, R14, R20 ;  /* 0x0000000e10100225 */ /* 0x000fca00078e0014 */
[----:B------:R-:W-:Y:S02]  /*1550*/  @P0 IADD3 R23, PT, PT, R17, R27, RZ ;  /* 0x0000001b11170210 */ /* 0x000fe40007ffe0ff */
[----:B------:R-:W-:Y:S01]  /*1560*/  @P0 MOV R22, R16 ;  /* 0x0000001000160202 */ /* 0x000fe20000000f00 */
[----:B0-----:R-:W-:Y:S01]  /*1570*/  IMAD.U32 R14, RZ, RZ, UR4 ;  /* 0x00000004ff0e7e24 */ /* 0x001fe2000f8e00ff */
[----:B------:R-:W-:Y:S01]  /*1580*/  @!P1 MOV R14, UR4 ;  /* 0x00000004000e9c02 */ /* 0x000fe20008000f00 */
[----:B---3--:R-:W-:-:S04]  /*1590*/  @!P1 IMAD R15, R19, R24, RZ ;  /* 0x00000018130f9224 */ /* 0x008fc800078e02ff */
[-C--:B------:R-:W-:Y:S02]  /*15a0*/  @!P1 IMAD R15, R25, R18.reuse, R15 ;  /* 0x00000012190f9224 */ /* 0x080fe400078e020f */
[----:B------:R-:W-:-:S05]  /*15b0*/  @!P1 IMAD.WIDE.U32 R18, R24, R18, R22 ;  /* 0x0000001218129225 */ /* 0x000fca00078e0016 */
[----:B------:R-:W-:Y:S02]  /*15c0*/  @!P1 IADD3 R23, PT, PT, R19, R15, RZ ;  /* 0x0000000f13179210 */ /* 0x000fe40007ffe0ff */
[----:B------:R-:W-:-:S07]  /*15d0*/  @!P1 MOV R22, R18 ;  /* 0x0000001200169202 */ /* 0x000fce0000000f00 */
.L_x_18:
[----:B01----:R-:W-:Y:S05]  /*15e0*/  BSYNC.RECONVERGENT B0 ;  /* 0x0000000000007941 */ /* 0x003fea0003800200 */
.L_x_17:
[----:B------:R-:W0:Y:S01]  /*15f0*/  LDC R4, c[0x0][0x374] ;  /* 0x0000dd00ff047b82 */ /* 0x000e220000000800 */
[----:B------:R-:W1:Y:S01]  /*1600*/  LDCU UR4, c[0x0][0x39c] ;  /* 0x00007380ff0477ac */ /* 0x000e620008000800 */
[----:B------:R2:W-:Y:S01]  /*1610*/  STG.E.64 desc[UR8][R6.64], R22 ;  /* 0x0000001606007986 */ /* 0x0005e2000c101b08 */
[----:B0-----:R-:W-:-:S04]  /*1620*/  IMAD R4, R4, UR10, RZ ;  /* 0x0000000a04047c24 */ /* 0x001fc8000f8e02ff */
[----:B------:R-:W-:-:S04]  /*1630*/  IMAD R4, R4, UR11, RZ ;  /* 0x0000000b04047c24 */ /* 0x000fc8000f8e02ff */
[----:B------:R-:W-:-:S05]  /*1640*/  IMAD R3, R4, UR12, R3 ;  /* 0x0000000c04037c24 */ /* 0x000fca000f8e0203 */
[----:B-1----:R-:W-:-:S13]  /*1650*/  ISETP.GE.AND P0, PT, R3, UR4, PT ;  /* 0x0000000403007c0c */ /* 0x002fda000bf06270 */
[----:B--2---:R-:W-:Y:S05]  /*1660*/  @!P0 BRA `(.L_x_24) ;  /* 0xfffffff400408947 */ /* 0x004fea000383ffff */
.L_x_15:
[----:B------:R-:W2:Y:S01]  /*1670*/  LDC R7, c[0x0][0x370] ;  /* 0x0000dc00ff077b82 */ /* 0x000ea20000000800 */
[----:B------:R-:W3:Y:S01]  /*1680*/  LDCU UR4, c[0x0][0x398] ;  /* 0x00007300ff0477ac */ /* 0x000ee20008000800 */
[----:B--2---:R-:W-:Y:S01]  /*1690*/  IMAD R0, R7, UR7, R0 ;  /* 0x0000000707007c24 */ /* 0x004fe2000f8e0200 */
[----:B---3--:R-:W-:-:S04]  /*16a0*/  MOV R7, UR4 ;  /* 0x0000000400077c02 */ /* 0x008fc80008000f00 */
[----:B------:R-:W-:-:S13]  /*16b0*/  ISETP.GE.AND P0, PT, R0, R7, PT ;  /* 0x000000070000720c */ /* 0x000fda0003f06270 */
[----:B------:R-:W-:Y:S05]  /*16c0*/  @!P0 BRA `(.L_x_25) ;  /* 0xfffffff4001c8947 */ /* 0x000fea000383ffff */
.L_x_9:
[----:B------:R-:W-:-:S13]  /*16d0*/  ISETP.GE.AND P0, PT, R0, R7, PT ;  /* 0x000000070000720c */ /* 0x000fda0003f06270 */
[----:B01----:R-:W-:Y:S05]  /*16e0*/  @P0 EXIT ;  /* 0x000000000000094d */ /* 0x003fea0003800000 */
.L_x_26:
[----:B0-----:R-:W0:Y:S01]  /*16f0*/  LDCU UR4, c[0x0][0x39c] ;  /* 0x00007380ff0477ac */ /* 0x001e220008000800 */
[----:B------:R-:W-:Y:S02]  /*1700*/  MOV R2, R12 ;  /* 0x0000000c00027202 */ /* 0x000fe40000000f00 */
[----:B--2---:R-:W-:Y:S02]  /*1710*/  MOV R5, R13 ;  /* 0x0000000d00057202 */ /* 0x004fe40000000f00 */
[----:B0-----:R-:W-:-:S13]  /*1720*/  ISETP.GE.AND P0, PT, R3, UR4, PT ;  /* 0x0000000403007c0c */ /* 0x001fda000bf06270 */
[----:B-1----:R-:W-:Y:S05]  /*1730*/  @!P0 BRA `(.L_x_16) ;  /* 0x0000000000188947 */ /* 0x002fea0003800000 */
[----:B------:R-:W0:Y:S01]  /*1740*/  LDC R5, c[0x0][0x370] ;  /* 0x0000dc00ff057b82 */ /* 0x000e220000000800 */
[----:B------:R-:W1:Y:S01]  /*1750*/  LDCU UR4, c[0x0][0x398] ;  /* 0x00007300ff0477ac */ /* 0x000e620008000800 */
[----:B0-----:R-:W-:-:S05]  /*1760*/  IMAD R0, R5, UR7, R0 ;  /* 0x0000000705007c24 */ /* 0x001fca000f8e0200 */
[----:B-1----:R-:W-:-:S13]  /*1770*/  ISETP.GE.AND P0, PT, R0, UR4, PT ;  /* 0x0000000400007c0c */ /* 0x002fda000bf06270 */
[----:B------:R-:W-:Y:S05]  /*1780*/  @!P0 BRA `(.L_x_26) ;  /* 0xfffffffc00d88947 */ /* 0x000fea000383ffff */
[----:B------:R-:W-:Y:S05]  /*1790*/  EXIT ;  /* 0x000000000000794d */ /* 0x000fea0003800000 */
.L_x_16:
[----:B------:R-:W2:Y:S01]  /*17a0*/  LDCU UR4, c[0x0][0x3a0] ;  /* 0x00007400ff0477ac */ /* 0x000ea20008000800 */
[----:B------:R-:W-:Y:S01]  /*17b0*/  IMAD.MOV.U32 R12, RZ, RZ, R2 ;  /* 0x000000ffff0c7224 */ /* 0x000fe200078e0002 */
[----:B------:R-:W-:Y:S02]  /*17c0*/  MOV R13, R5 ;  /* 0x00000005000d7202 */ /* 0x000fe40000000f00 */
[----:B--2---:R-:W-:-:S04]  /*17d0*/  MOV R7, UR4 ;  /* 0x0000000400077c02 */ /* 0x004fc80008000f00 */
[----:B------:R-:W-:-:S13]  /*17e0*/  ISETP.GE.AND P0, PT, R14, R7, PT ;  /* 0x000000070e00720c */ /* 0x000fda0003f06270 */
[----:B------:R-:W-:Y:S05]  /*17f0*/  @P0 BRA `(.L_x_27) ;  /* 0x0000000000640947 */ /* 0x000fea0003800000 */
[----:B------:R-:W-:Y:S02]  /*1800*/  MOV R18, R10 ;  /* 0x0000000a00127202 */ /* 0x000fe40000000f00 */
[----:B------:R-:W-:Y:S02]  /*1810*/  MOV R19, R11 ;  /* 0x0000000b00137202 */ /* 0x000fe40000000f00 */
[----:B------:R-:W-:Y:S02]  /*1820*/  MOV R16, R8 ;  /* 0x0000000800107202 */ /* 0x000fe40000000f00 */
[----:B------:R-:W-:-:S07]  /*1830*/  MOV R17, R9 ;  /* 0x0000000900117202 */ /* 0x000fce0000000f00 */
.L_x_4:
[----:B------:R-:W-:Y:S01]  /*1840*/  BSSY.RECONVERGENT B0, `(.L_x_28) ;  /* 0x0000012000007945 */ /* 0x000fe20003800200 */
.L_x_29:
[-CC-:B------:R-:W-:Y:S02]  /*1850*/  IMAD R5, R0, R7.reuse, R14.reuse ;  /* 0x0000000700057224 */ /* 0x180fe400078e020e */
[----:B------:R-:W-:Y:S02]  /*1860*/  IMAD R21, R3, R7, R14 ;  /* 0x0000000703157224 */ /* 0x000fe400078e020e */
[----:B------:R-:W-:-:S04]  /*1870*/  IMAD.WIDE R4, R5, 0x8, R16 ;  /* 0x0000000805047825 */ /* 0x000fc800078e0210 */
[----:B------:R-:W-:Y:S02]  /*1880*/  IMAD.WIDE R20, R21, 0x8, R18 ;  /* 0x0000000815147825 */ /* 0x000fe400078e0212 */
[----:B------:R-:W3:Y:S04]  /*1890*/  LDG.E.64 R4, desc[UR8][R4.64] ;  /* 0x0000000804047981 */ /* 0x000ee8000c1e1b00 */
[----:B------:R-:W3:Y:S01]  /*18a0*/  LDG.E.64 R8, desc[UR8][R20.64] ;  /* 0x0000000814087981 */ /* 0x000ee2000c1e1b00 */
[----:B------:R-:W-:Y:S01]  /*18b0*/  IADD3 R14, PT, PT, R14, 0x1, RZ ;  /* 0x000000010e0e7810 */ /* 0x000fe20007ffe0ff */
[----:B------:R-:W-:Y:S01]  /*18c0*/  IMAD.MOV.U32 R10, RZ, RZ, R18 ;  /* 0x000000ffff0a7224 */ /* 0x000fe200078e0012 */
[----:B------:R-:W-:Y:S02]  /*18d0*/  MOV R11, R19 ;  /* 0x00000013000b7202 */ /* 0x000fe40000000f00 */
[----:B------:R-:W-:Y:S01]  /*18e0*/  ISETP.GE.AND P0, PT, R14, R7, PT ;  /* 0x000000070e00720c */ /* 0x000fe20003f06270 */
[----:B---3--:R-:W-:-:S02]  /*18f0*/  IMAD R9, R9, R4, RZ ;  /* 0x0000000409097224 */ /* 0x008fc400078e02ff */
[----:B------:R-:W-:-:S04]  /*1900*/  IMAD.WIDE.U32 R22, R4, R8, R22 ;  /* 0x0000000804167225 */ /* 0x000fc800078e0016 */
[----:B------:R-:W-:Y:S01]  /*1910*/  IMAD R9, R5, R8, R9 ;  /* 0x0000000805097224 */ /* 0x000fe200078e0209 */
[----:B------:R-:W-:-:S04]  /*1920*/  MOV R8, R16 ;  /* 0x0000001000087202 */ /* 0x000fc80000000f00 */
[----:B------:R-:W-:Y:S02]  /*1930*/  IADD3 R23, PT, PT, R23, R9, RZ ;  /* 0x0000000917177210 */ /* 0x000fe40007ffe0ff */
[----:B------:R-:W-:Y:S01]  /*1940*/  MOV R9, R17 ;  /* 0x0000001100097202 */ /* 0x000fe20000000f00 */
[----:B------:R-:W-:Y:S06]  /*1950*/  @!P0 BRA `(.L_x_29) ;  /* 0xfffffffc00bc8947 */ /* 0x000fec000383ffff */
[----:B01----:R-:W-:Y:S05]  /*1960*/  BSYNC.RECONVERGENT B0 ;  /* 0x0000000000007941 */ /* 0x003fea0003800200 */
.L_x_28:
[----:B------:R-:W-:Y:S02]  /*1970*/  MOV R2, R12 ;  /* 0x0000000c00027202 */ /* 0x000fe40000000f00 */
[----:B------:R-:W-:-:S07]  /*1980*/  MOV R5, R13 ;  /* 0x0000000d00057202 */ /* 0x000fce0000000f00 */
.L_x_27:
[----:B------:R-:W3:Y:S01]  /*1990*/  LDCU UR4, c[0x0][0x39c] ;  /* 0x00007380ff0477ac */ /* 0x000ee20008000800 */
[----:B--2---:R-:W2:Y:S01]  /*19a0*/  LDC R6, c[0x0][0x374] ;  /* 0x0000dd00ff067b82 */ /* 0x004ea20000000800 */
[----:B------:R-:W-:Y:S02]  /*19b0*/  MOV R12, R2 ;  /* 0x00000002000c7202 */ /* 0x000fe40000000f00 */
[----:B------:R-:W-:Y:S01]  /*19c0*/  MOV R13, R5 ;  /* 0x00000005000d7202 */ /* 0x000fe20000000f00 */
[----:B---3--:R-:W-:-:S04]  /*19d0*/  IMAD R7, R0, UR4, R3 ;  /* 0x0000000400077c24 */ /* 0x008fc8000f8e0203 */
[----:B------:R-:W-:-:S04]  /*19e0*/  IMAD.WIDE R4, R7, 0x8, R12 ;  /* 0x0000000807047825 */ /* 0x000fc800078e020c */
[----:B--2---:R-:W-:Y:S01]  /*19f0*/  IMAD R2, R6, UR10, RZ ;  /* 0x0000000a06027c24 */ /* 0x004fe2000f8e02ff */
[----:B------:R2:W-:Y:S03]  /*1a00*/  STG.E.64 desc[UR8][R4.64], R22 ;  /* 0x0000001604007986 */ /* 0x0005e6000c101b08 */
[----:B------:R-:W-:-:S04]  /*1a10*/  IMAD R2, R2, UR11, RZ ;  /* 0x0000000b02027c24 */ /* 0x000fc8000f8e02ff */
[----:B------:R-:W-:Y:S01]  /*1a20*/  IMAD R3, R2, UR12, R3 ;  /* 0x0000000c02037c24 */ /* 0x000fe2000f8e0203 */
[----:B------:R-:W-:Y:S06]  /*1a30*/  BRA `(.L_x_26) ;  /* 0xfffffffc002c7947 */ /* 0x000fec000383ffff */
.L_x_30:
[----:B------:R-:W-:-:S00]  /*1a40*/  BRA `(.L_x_30) ;  /* 0xfffffffc00fc7947 */ /* 0x000fc0000383ffff */
[----:B------:R-:W-:-:S00]  /*1a50*/  NOP ;  /* 0x0000000000007918 */ /* 0x000fc00000000000 */
        /* <DEDUP_REMOVED lines=10> */
.L_x_124:


//--------------------- .text.extdot_i32          --------------------------
	.section	.text.extdot_i32,"ax",@progbits
	.align	128
        .global         extdot_i32
        .type           extdot_i32,@function
        .size           extdot_i32,(.L_x_125 - extdot_i32)
        .other          extdot_i32,@"STO_CUDA_ENTRY STV_DEFAULT"
extdot_i32:
.text.extdot_i32:
        /* <DEDUP_REMOVED lines=9> */
[----:B------:R-:W5:Y:S01]  /*0090*/  S2R R15, SR_TID.Z ;  /* 0x00000000000f7919 */ /* 0x000f620000002300 */
[----:B------:R-:W2:Y:S01]  /*00a0*/  LDCU UR10, c[0x0][0x364] ;  /* 0x00006c80ff0a77ac */ /* 0x000ea20008000800 */
[----:B0-----:R-:W-:Y:S01]  /*00b0*/  MOV R9, UR4 ;  /* 0x0000000400097c02 */ /* 0x001fe20008000f00 */
[----:B------:R-:W0:Y:S01]  /*00c0*/  S2R R4, SR_CTAID.X ;  /* 0x0000000000047919 */ /* 0x000e220000002500 */
[----:B------:R-:W5:Y:S01]  /*00d0*/  LDCU UR11, c[0x0][0x368] ;  /* 0x00006d00ff0b77ac */ /* 0x000f620008000800 */
[----:B------:R-:W0:Y:S02]  /*00e0*/  S2R R7, SR_TID.X ;  /* 0x0000000000077919 */ /* 0x000e240000002100 */
        /* <DEDUP_REMOVED lines=11> */
[----:B------:R-:W2:Y:S03]  /*01a0*/  LDCU.64 UR8, c[0x0][0x358] ;  /* 0x00006b00ff0877ac */ /* 0x000ea60008000a00 */
[----:B------:R-:W-:Y:S01]  /*01b0*/  IMAD R3, R2, UR11, R15 ;  /* 0x0000000b02037c24 */ /* 0x000fe2000f8e020f */
[----:B-1----:R-:W-:Y:S01]  /*01c0*/  MOV R10, UR16 ;  /* 0x00000010000a7c02 */ /* 0x002fe20008000f00 */
[----:B------:R-:W-:Y:S01]  /*01d0*/  IMAD.U32 R11, RZ, RZ, UR17 ;  /* 0x00000011ff0b7e24 */ /* 0x000fe2000f8e00ff */
[----:B---3--:R-:W-:-:S02]  /*01e0*/  MOV R12, UR18 ;  /* 0x00000012000c7c02 */ /* 0x008fc40008000f00 */
[----:B------:R-:W-:Y:S02]  /*01f0*/  MOV R13, UR19 ;  /* 0x00000013000d7c02 */ /* 0x000fe40008000f00 */
[----:B----4-:R-:W-:Y:S01]  /*0200*/  MOV R2, UR4 ;  /* 0x0000000400027c02 */ /* 0x010fe20008000f00 */
[----:B0-----:R-:W-:Y:S01]  /*0210*/  IMAD R0, R4, UR7, R7 ;  /* 0x0000000704007c24 */ /* 0x001fe2000f8e0207 */
[----:B------:R-:W-:Y:S02]  /*0220*/  MOV R5, UR5 ;  /* 0x0000000500057c02 */ /* 0x000fe40008000f00 */
[----:B--2---:R-:W-:Y:S02]  /*0230*/  MOV R14, UR20 ;  /* 0x00000014000e7c02 */ /* 0x004fe40008000f00 */
[----:B------:R-:W-:Y:S01]  /*0240*/  MOV R15, UR21 ;  /* 0x00000015000f7c02 */ /* 0x000fe20008000f00 */
[----:B------:R-:W-:Y:S06]  /*0250*/  @!P0 BRA `(.L_x_31) ;  /* 0x0000000000f48947 */ /* 0x000fec0003800000 */
[----:B------:R-:W-:Y:S01]  /*0260*/  ISETP.GE.AND P0, PT, R0, R9, PT ;  /* 0x000000090000720c */ /* 0x000fe20003f06270 */
[----:B------:R-:W0:Y:S01]  /*0270*/  LDCU UR6, c[0x0][0x3a0] ;  /* 0x00007400ff0677ac */ /* 0x000e220008000800 */
[----:B------:R-:W-:Y:S02]  /*0280*/  HFMA2 R22, -RZ, RZ, 0, 0 ;  /* 0x00000000ff167431 */ /* 0x000fe400000001ff */
[----:B------:R-:W-:Y:S01]  /*0290*/  IMAD.MOV.U32 R4, RZ, RZ, RZ ;  /* 0x000000ffff047224 */ /* 0x000fe200078e00ff */
[----:B------:R-:W1:Y:S08]  /*02a0*/  LDCU.64 UR14, c[0x0][0x3b0] ;  /* 0x00007600ff0e77ac */ /* 0x000e700008000a00 */
[----:B------:R-:W-:Y:S05]  /*02b0*/  @P0 BRA `(.L_x_32) ;  /* 0x0000000800040947 */ /* 0x000fea0003800000 */
[----:B------:R-:W2:Y:S01]  /*02c0*/  LDC R4, c[0x0][0x374] ;  /* 0x0000dd00ff047b82 */ /* 0x000ea20000000800 */
[----:B------:R-:W-:-:S07]  /*02d0*/  MOV R22, RZ ;  /* 0x000000ff00167202 */ /* 0x000fce0000000f00 */
[----:B------:R-:W3:Y:S01]  /*02e0*/  LDC R23, c[0x0][0x370] ;  /* 0x0000dc00ff177b82 */ /* 0x000ee20000000800 */
[----:B--2---:R-:W-:-:S04]  /*02f0*/  IMAD R4, R4, UR10, RZ ;  /* 0x0000000a04047c24 */ /* 0x004fc8000f8e02ff */
[----:B------:R-:W-:Y:S01]  /*0300*/  IMAD R24, R4, UR11, RZ ;  /* 0x0000000b04187c24 */ /* 0x000fe2000f8e02ff */
[----:B------:R-:W-:Y:S01]  /*0310*/  MOV R4, RZ ;  /* 0x000000ff00047202 */ /* 0x000fe20000000f00 */
[----:B---3--:R-:W-:Y:S02]  /*0320*/  IMAD R23, R23, UR7, RZ ;  /* 0x0000000717177c24 */ /* 0x008fe4000f8e02ff */
[----:B------:R-:W-:-:S07]  /*0330*/  IMAD R24, R24, UR12, RZ ;  /* 0x0000000c18187c24 */ /* 0x000fce000f8e02ff */
.L_x_38:
[----:B--2---:R-:W2:Y:S02]  /*0340*/  LDCU UR4, c[0x0][0x39c] ;  /* 0x00007380ff0477ac */ /* 0x004ea40008000800 */
[----:B--2---:R-:W-:-:S13]  /*0350*/  ISETP.GE.AND P0, PT, R3, UR4, PT ;  /* 0x0000000403007c0c */ /* 0x004fda000bf06270 */
[----:B------:R-:W-:Y:S05]  /*0360*/  @P0 BRA `(.L_x_33) ;  /* 0x0000000000980947 */ /* 0x000fea0003800000 */
.L_x_37:
[----:B--2---:R-:W2:Y:S02]  /*0370*/  LDCU UR4, c[0x0][0x3a0] ;  /* 0x00007400ff0477ac */ /* 0x004ea40008000800 */
[----:B--2---:R-:W-:-:S13]  /*0380*/  ISETP.GE.AND P0, PT, R22, UR4, PT ;  /* 0x0000000416007c0c */ /* 0x004fda000bf06270 */
[----:B------:R-:W-:Y:S05]  /*0390*/  @P0 BRA `(.L_x_34) ;  /* 0x00000000006c0947 */ /* 0x000fea0003800000 */
[----:B------:R-:W2:Y:S01]  /*03a0*/  LDC R25, c[0x0][0x3a0] ;  /* 0x0000e800ff197b82 */ /* 0x000ea20000000800 */
[----:B------:R-:W-:-:S07]  /*03b0*/  MOV R6, R22 ;  /* 0x0000001600067202 */ /* 0x000fce0000000f00 */
[----:B------:R-:W3:Y:S02]  /*03c0*/  LDC.64 R18, c[0x0][0x388] ;  /* 0x0000e200ff127b82 */ /* 0x000ee40000000a00 */
.L_x_36:
[----:B------:R-:W4:Y:S01]  /*03d0*/  LDC.64 R20, c[0x0][0x380] ;  /* 0x0000e000ff147b82 */ /* 0x000f220000000a00 */
[----:B0-----:R-:W-:Y:S01]  /*03e0*/  IMAD.U32 R7, RZ, RZ, UR6 ;  /* 0x00000006ff077e24 */ /* 0x001fe2000f8e00ff */
[----:B------:R-:W0:Y:S03]  /*03f0*/  LDCU.64 UR16, c[0x0][0x388] ;  /* 0x00007100ff1077ac */ /* 0x000e260008000a00 */
[----:B------:R-:W-:Y:S01]  /*0400*/  IMAD R9, R0, R7, R6 ;  /* 0x0000000700097224 */ /* 0x000fe200078e0206 */
[----:B------:R-:W5:Y:S01]  /*0410*/  LDCU.64 UR4, c[0x0][0x3a8] ;  /* 0x00007500ff0477ac */ /* 0x000f620008000a00 */
[----:B0-----:R-:W-:Y:S02]  /*0420*/  MOV R16, UR16 ;  /* 0x0000001000107c02 */ /* 0x001fe40008000f00 */
[----:B------:R-:W-:Y:S01]  /*0430*/  MOV R17, UR17 ;  /* 0x0000001100117c02 */ /* 0x000fe20008000f00 */
[----:B----4-:R-:W-:-:S04]  /*0440*/  IMAD.WIDE R20, R9, 0x4, R20 ;  /* 0x0000000409147825 */ /* 0x010fc800078e0214 */
[----:B-----5:R-:W-:Y:S01]  /*0450*/  IMAD.U32 R9, RZ, RZ, UR5 ;  /* 0x00000005ff097e24 */ /* 0x020fe2000f8e00ff */
[----:B------:R-:W-:-:S04]  /*0460*/  IADD3 R8, P1, PT, R20, 0x4, RZ ;  /* 0x0000000414087810 */ /* 0x000fc80007f3e0ff */
[----:B-1----:R-:W-:Y:S02]  /*0470*/  ISETP.GT.U32.AND P0, PT, R8, UR14, PT ;  /* 0x0000000e08007c0c */ /* 0x002fe4000bf04070 */
[----:B------:R-:W-:-:S04]  /*0480*/  IADD3.X R8, PT, PT, RZ, R21, RZ, P1, !PT ;  /* 0x00000015ff087210 */ /* 0x000fc80000ffe4ff */
[----:B------:R-:W-:Y:S02]  /*0490*/  ISETP.GT.U32.AND.EX P0, PT, R8, UR15, PT, P0 ;  /* 0x0000000f08007c0c */ /* 0x000fe4000bf04100 */
[----:B------:R-:W-:-:S11]  /*04a0*/  MOV R8, UR4 ;  /* 0x0000000400087c02 */ /* 0x000fd60008000f00 */
[----:B------:R-:W-:Y:S05]  /*04b0*/  @P0 BRA `(.L_x_35) ;  /* 0x0000001000d40947 */ /* 0x000fea0003800000 */
[----:B------:R-:W-:Y:S01]  /*04c0*/  IMAD R9, R3, R7, R6 ;  /* 0x0000000703097224 */ /* 0x000fe200078e0206 */
[----:B------:R-:W4:Y:S03]  /*04d0*/  LDG.E R21, desc[UR8][R20.64] ;  /* 0x0000000814157981 */ /* 0x000f26000c1e1900 */
[----:B---3--:R-:W-:-:S06]  /*04e0*/  IMAD.WIDE R8, R9, 0x4, R18 ;  /* 0x0000000409087825 */ /* 0x008fcc00078e0212 */
[----:B------:R-:W4:Y:S01]  /*04f0*/  LDG.E R8, desc[UR8][R8.64] ;  /* 0x0000000808087981 */ /* 0x000f22000c1e1900 */
[----:B------:R-:W-:-:S04]  /*0500*/  IADD3 R6, PT, PT, R6, 0x1, RZ ;  /* 0x0000000106067810 */ /* 0x000fc80007ffe0ff */
[----:B------:R-:W-:Y:S01]  /*0510*/  ISETP.NE.AND P0, PT, R6, R7, PT ;  /* 0x000000070600720c */ /* 0x000fe20003f05270 */
[----:B----4-:R-:W-:-:S12]  /*0520*/  IMAD R4, R21, R8, R4 ;  /* 0x0000000815047224 */ /* 0x010fd800078e0204 */
[----:B------:R-:W-:Y:S05]  /*0530*/  @P0 BRA `(.L_x_36) ;  /* 0xfffffffc00a40947 */ /* 0x000fea000383ffff */
[----:B--2---:R-:W-:-:S07]  /*0540*/  MOV R22, R25 ;  /* 0x0000001900167202 */ /* 0x004fce0000000f00 */
.L_x_34:
[----:B------:R-:W2:Y:S01]  /*0550*/  LDC.64 R6, c[0x0][0x390] ;  /* 0x0000e400ff067b82 */ /* 0x000ea20000000a00 */
[----:B------:R-:W3:Y:S02]  /*0560*/  LDCU UR4, c[0x0][0x39c] ;  /* 0x00007380ff0477ac */ /* 0x000ee40008000800 */
[----:B---3--:R-:W-:Y:S01]  /*0570*/  IMAD R9, R0, UR4, R3 ;  /* 0x0000000400097c24 */ /* 0x008fe2000f8e0203 */
[----:B------:R-:W-:-:S03]  /*0580*/  IADD3 R3, PT, PT, R3, R24, RZ ;  /* 0x0000001803037210 */ /* 0x000fc60007ffe0ff */
[----:B--2---:R-:W-:Y:S01]  /*0590*/  IMAD.WIDE R6, R9, 0x4, R6 ;  /* 0x0000000409067825 */ /* 0x004fe200078e0206 */
[----:B------:R-:W-:-:S04]  /*05a0*/  ISETP.GE.AND P0, PT, R3, UR4, PT ;  /* 0x0000000403007c0c */ /* 0x000fc8000bf06270 */
[----:B------:R2:W-:Y:S09]  /*05b0*/  STG.E desc[UR8][R6.64], R4 ;  /* 0x0000000406007986 */ /* 0x0005f2000c101908 */
[----:B------:R-:W-:Y:S05]  /*05c0*/  @!P0 BRA `(.L_x_37) ;  /* 0xfffffffc00688947 */ /* 0x000fea000383ffff */
.L_x_33:
[----:B------:R-:W3:Y:S01]  /*05d0*/  LDCU UR4, c[0x0][0x398] ;  /* 0x00007300ff0477ac */ /* 0x000ee20008000800 */
[----:B------:R-:W-:Y:S01]  /*05e0*/  IADD3 R0, PT, PT, R0, R23, RZ ;  /* 0x0000001700007210 */ /* 0x000fe20007ffe0ff */
[----:B---3--:R-:W-:-:S05]  /*05f0*/  IMAD.U32 R9, RZ, RZ, UR4 ;  /* 0x00000004ff097e24 */ /* 0x008fca000f8e00ff */
[----:B------:R-:W-:-:S13]  /*0600*/  ISETP.GE.AND P0, PT, R0, R9, PT ;  /* 0x000000090000720c */ /* 0x000fda0003f06270 */
[----:B------:R-:W-:Y:S05]  /*0610*/  @!P0 BRA `(.L_x_38) ;  /* 0xfffffffc00488947 */ /* 0x000fea000383ffff */
[----:B------:R-:W-:Y:S05]  /*0620*/  BRA `(.L_x_39) ;  /* 0x0000000000447947 */ /* 0x000fea0003800000 */
.L_x_31:
[----:B------:R-:W0:Y:S01]  /*0630*/  LDCU UR13, c[0x0][0x39c] ;  /* 0x00007380ff0d77ac */ /* 0x000e220008000800 */
[----:B------:R-:W-:Y:S01]  /*0640*/  HFMA2 R4, -RZ, RZ, 0, 0 ;  /* 0x00000000ff047431 */ /* 0x000fe200000001ff */
[----:B------:R-:W-:Y:S01]  /*0650*/  MOV R22, RZ ;  /* 0x000000ff00167202 */ /* 0x000fe20000000f00 */
        /* <DEDUP_REMOVED lines=8> */
[----:B------:R-:W-:-:S03]  /*06e0*/  MOV R4, RZ ;  /* 0x000000ff00047202 */ /* 0x000fc60000000f00 */
[----:B0-----:R-:W-:-:S03]  /*06f0*/  IMAD.WIDE R6, R17, 0x4, R6 ;  /* 0x0000000411067825 */ /* 0x001fc600078e0206 */
[----:B------:R-:W-:-:S04]  /*0700*/  ISETP.GE.U32.AND P0, PT, R6, UR14, PT ;  /* 0x0000000e06007c0c */ /* 0x000fc8000bf06070 */
[----:B------:R-:W-:-:S13]  /*0710*/  ISETP.GE.U32.AND.EX P0, PT, R7, UR15, PT, P0 ;  /* 0x0000000f07007c0c */ /* 0x000fda000bf06100 */
[----:B------:R-:W-:Y:S05]  /*0720*/  @!P0 BRA `(.L_x_40) ;  /* 0x0000000c00d88947 */ /* 0x000fea0003800000 */
[----:B------:R-:W-:Y:S05]  /*0730*/  BRA `(.L_x_32) ;  /* 0x0000000000e47947 */ /* 0x000fea0003800000 */
.L_x_39:
[----:B------:R-:W-:-:S13]  /*0740*/  ISETP.GE.AND P0, PT, R0, R9, PT ;  /* 0x000000090000720c */ /* 0x000fda0003f06270 */
[----:B------:R-:W-:Y:S05]  /*0750*/  @P0 BRA `(.L_x_40) ;  /* 0x0000000c00cc0947 */ /* 0x000fea0003800000 */
[----:B--2---:R-:W2:Y:S08]  /*0760*/  LDC R6, c[0x0][0x374] ;  /* 0x0000dd00ff067b82 */ /* 0x004eb00000000800 */
[----:B------:R-:W3:Y:S01]  /*0770*/  LDC R21, c[0x0][0x370] ;  /* 0x0000dc00ff157b82 */ /* 0x000ee20000000800 */
[----:B--2---:R-:W-:-:S04]  /*0780*/  IMAD R6, R6, UR10, RZ ;  /* 0x0000000a06067c24 */ /* 0x004fc8000f8e02ff */
[----:B------:R-:W-:Y:S02]  /*0790*/  IMAD R6, R6, UR11, RZ ;  /* 0x0000000b06067c24 */ /* 0x000fe4000f8e02ff */
[----:B---3--:R-:W-:Y:S02]  /*07a0*/  IMAD R21, R21, UR7, RZ ;  /* 0x0000000715157c24 */ /* 0x008fe4000f8e02ff */
[----:B------:R-:W-:-:S07]  /*07b0*/  IMAD R20, R6, UR12, RZ ;  /* 0x0000000c06147c24 */ /* 0x000fce000f8e02ff */
.L_x_45:
[----:B--2---:R-:W2:Y:S02]  /*07c0*/  LDCU UR4, c[0x0][0x39c] ;  /* 0x00007380ff0477ac */ /* 0x004ea40008000800 */
[----:B--2---:R-:W-:-:S13]  /*07d0*/  ISETP.GE.AND P0, PT, R3, UR4, PT ;  /* 0x0000000403007c0c */ /* 0x004fda000bf06270 */
[----:B------:R-:W-:Y:S05]  /*07e0*/  @P0 BRA `(.L_x_41) ;  /* 0x0000000000a40947 */ /* 0x000fea0003800000 */
.L_x_44:
[----:B--2---:R-:W2:Y:S02]  /*07f0*/  LDCU UR4, c[0x0][0x3a0] ;  /* 0x00007400ff0477ac */ /* 0x004ea40008000800 */
[----:B--2---:R-:W-:-:S13]  /*0800*/  ISETP.GE.AND P0, PT, R22, UR4, PT ;  /* 0x0000000416007c0c */ /* 0x004fda000bf06270 */
[----:B------:R-:W-:Y:S05]  /*0810*/  @P0 BRA `(.L_x_42) ;  /* 0x0000000000780947 */ /* 0x000fea0003800000 */
[----:B------:R-:W2:Y:S01]  /*0820*/  LDC R23, c[0x0][0x3a0] ;  /* 0x0000e800ff177b82 */ /* 0x000ea20000000800 */
[----:B------:R-:W-:-:S07]  /*0830*/  MOV R6, R22 ;  /* 0x0000001600067202 */ /* 0x000fce0000000f00 */
[----:B------:R-:W3:Y:S02]  /*0840*/  LDC.64 R18, c[0x0][0x388] ;  /* 0x0000e200ff127b82 */ /* 0x000ee40000000a00 */
.L_x_43:
[----:B------:R-:W4:Y:S01]  /*0850*/  LDCU UR4, c[0x0][0x3a0] ;  /* 0x00007400ff0477ac */ /* 0x000f220008000800 */
[----:B------:R-:W5:Y:S01]  /*0860*/  LDCU.64 UR16, c[0x0][0x3a8] ;  /* 0x00007500ff1077ac */ /* 0x000f620008000a00 */
[----:B------:R-:W0:Y:S01]  /*0870*/  LDCU.64 UR18, c[0x0][0x380] ;  /* 0x00007000ff1277ac */ /* 0x000e220008000a00 */
[----:B----4-:R-:W-:Y:S01]  /*0880*/  IMAD.U32 R7, RZ, RZ, UR4 ;  /* 0x00000004ff077e24 */ /* 0x010fe2000f8e00ff */
[----:B------:R-:W4:Y:S03]  /*0890*/  LDCU.64 UR4, c[0x0][0x3b0] ;  /* 0x00007600ff0477ac */ /* 0x000f260008000a00 */
[----:B------:R-:W-:Y:S01]  /*08a0*/  IMAD R25, R0, R7, R6 ;  /* 0x0000000700197224 */ /* 0x000fe200078e0206 */
[----:B-----5:R-:W-:-:S03]  /*08b0*/  MOV R17, UR17 ;  /* 0x0000001100117c02 */ /* 0x020fc60008000f00 */
[----:B---3--:R-:W-:-:S03]  /*08c0*/  IMAD.WIDE R8, R25, 0x4, R18 ;  /* 0x0000000419087825 */ /* 0x008fc600078e0212 */
[----:B------:R-:W-:-:S04]  /*08d0*/  IADD3 R16, P0, PT, R8, 0x4, RZ ;  /* 0x0000000408107810 */ /* 0x000fc80007f1e0ff */
[----:B------:R-:W-:Y:S01]  /*08e0*/  IADD3.X R8, PT, PT, RZ, R9, RZ, P0, !PT ;  /* 0x00000009ff087210 */ /* 0x000fe200007fe4ff */
[----:B0-----:R-:W-:Y:S01]  /*08f0*/  IMAD.U32 R9, RZ, RZ, UR19 ;  /* 0x00000013ff097e24 */ /* 0x001fe2000f8e00ff */
[----:B----4-:R-:W-:Y:S02]  /*0900*/  ISETP.GT.U32.AND P0, PT, R16, UR4, PT ;  /* 0x0000000410007c0c */ /* 0x010fe4000bf04070 */
[----:B------:R-:W-:Y:S02]  /*0910*/  MOV R16, UR16 ;  /* 0x0000001000107c02 */ /* 0x000fe40008000f00 */
[----:B------:R-:W-:Y:S02]  /*0920*/  ISETP.GT.U32.AND.EX P0, PT, R8, UR5, PT, P0 ;  /* 0x0000000508007c0c */ /* 0x000fe4000bf04100 */
[----:B------:R-:W-:-:S11]  /*0930*/  MOV R8, UR18 ;  /* 0x0000001200087c02 */ /* 0x000fd60008000f00 */
[----:B------:R-:W-:Y:S05]  /*0940*/  @P0 BRA `(.L_x_35) ;  /* 0x0000000c00b00947 */ /* 0x000fea0003800000 */
[----:B------:R-:W0:Y:S01]  /*0950*/  LDC.64 R16, c[0x0][0x380] ;  /* 0x0000e000ff107b82 */ /* 0x000e220000000a00 */
[----:B------:R-:W-:-:S04]  /*0960*/  IMAD R9, R3, R7, R6 ;  /* 0x0000000703097224 */ /* 0x000fc800078e0206 */
[----:B------:R-:W-:-:S06]  /*0970*/  IMAD.WIDE R8, R9, 0x4, R18 ;  /* 0x0000000409087825 */ /* 0x000fcc00078e0212 */
[----:B------:R-:W3:Y:S01]  /*0980*/  LDG.E R8, desc[UR8][R8.64] ;  /* 0x0000000808087981 */ /* 0x000ee2000c1e1900 */
[----:B0-----:R-:W-:-:S06]  /*0990*/  IMAD.WIDE R16, R25, 0x4, R16 ;  /* 0x0000000419107825 */ /* 0x001fcc00078e0210 */
[----:B------:R-:W3:Y:S01]  /*09a0*/  LDG.E R17, desc[UR8][R16.64] ;  /* 0x0000000810117981 */ /* 0x000ee2000c1e1900 */
[----:B------:R-:W-:-:S04]  /*09b0*/  IADD3 R6, PT, PT, R6, 0x1, RZ ;  /* 0x0000000106067810 */ /* 0x000fc80007ffe0ff */
[----:B------:R-:W-:Y:S01]  /*09c0*/  ISETP.NE.AND P0, PT, R6, R7, PT ;  /* 0x000000070600720c */ /* 0x000fe20003f05270 */
[----:B---3--:R-:W-:-:S12]  /*09d0*/  IMAD R4, R17, R8, R4 ;  /* 0x0000000811047224 */ /* 0x008fd800078e0204 */
[----:B------:R-:W-:Y:S05]  /*09e0*/  @P0 BRA `(.L_x_43) ;  /* 0xfffffffc00980947 */ /* 0x000fea000383ffff */
[----:B--2---:R-:W-:-:S07]  /*09f0*/  MOV R22, R23 ;  /* 0x0000001700167202 */ /* 0x004fce0000000f00 */
.L_x_42:
        /* <DEDUP_REMOVED lines=8> */
.L_x_41:
[----:B------:R-:W3:Y:S01]  /*0a80*/  LDCU UR4, c[0x0][0x398] ;  /* 0x00007300ff0477ac */ /* 0x000ee20008000800 */
[----:B------:R-:W-:Y:S01]  /*0a90*/  IADD3 R0, PT, PT, R0, R21, RZ ;  /* 0x0000001500007210 */ /* 0x000fe20007ffe0ff */
[----:B---3--:R-:W-:-:S05]  /*0aa0*/  IMAD.U32 R9, RZ, RZ, UR4 ;  /* 0x00000004ff097e24 */ /* 0x008fca000f8e00ff */
[----:B------:R-:W-:-:S13]  /*0ab0*/  ISETP.GE.AND P0, PT, R0, R9, PT ;  /* 0x000000090000720c */ /* 0x000fda0003f06270 */
[----:B------:R-:W-:Y:S05]  /*0ac0*/  @!P0 BRA `(.L_x_45) ;  /* 0xfffffffc003c8947 */ /* 0x000fea000383ffff */
.L_x_32:
        /* <DEDUP_REMOVED lines=8> */
.L_x_56:
[----:B--2---:R-:W2:Y:S02]  /*0b50*/  LDCU UR4, c[0x0][0x39c] ;  /* 0x00007380ff0477ac */ /* 0x004ea40008000800 */
[----:B--2---:R-:W-:-:S13]  /*0b60*/  ISETP.GE.AND P0, PT, R3, UR4, PT ;  /* 0x0000000403007c0c */ /* 0x004fda000bf06270 */
[----:B------:R-:W-:Y:S05]  /*0b70*/  @P0 BRA `(.L_x_46) ;  /* 0x0000000800b00947 */ /* 0x000fea0003800000 */
.L_x_55:
[----:B--2---:R-:W2:Y:S01]  /*0b80*/  LDC.64 R16, c[0x0][0x390] ;  /* 0x0000e400ff107b82 */ /* 0x004ea20000000a00 */
        /* <DEDUP_REMOVED lines=13> */
[-C--:B------:R-:W-:Y:S01]  /*0c60*/  IADD3 R6, PT, PT, R22, -R23.reuse, RZ ;  /* 0x8000001716067210 */ /* 0x080fe20007ffe0ff */
[----:B------:R-:W-:Y:S01]  /*0c70*/  BSSY.RECONVERGENT B1, `(.L_x_50) ;  /* 0x0000044000017945 */ /* 0x000fe20003800200 */
[----:B------:R-:W-:Y:S02]  /*0c80*/  MOV R9, R22 ;  /* 0x0000001600097202 */ /* 0x000fe40000000f00 */
[----:B------:R-:W-:Y:S02]  /*0c90*/  ISETP.GT.U32.AND P0, PT, R6, -0x10, PT ;  /* 0xfffffff00600780c */ /* 0x000fe40003f04070 */
[----:B------:R-:W-:-:S11]  /*0ca0*/  IADD3 R6, PT, PT, -R22, R23, RZ ;  /* 0x0000001716067210 */ /* 0x000fd60007ffe1ff */
[----:B------:R-:W-:Y:S05]  /*0cb0*/  @P0 BRA `(.L_x_51) ;  /* 0x0000000000fc0947 */ /* 0x000fea0003800000 */
[----:B------:R-:W-:Y:S01]  /*0cc0*/  LOP3.LUT R18, R6, 0xfffffff0, RZ, 0xc0, !PT ;  /* 0xfffffff006127812 */ /* 0x000fe200078ec0ff */
[-CC-:B------:R-:W-:Y:S01]  /*0cd0*/  IMAD R25, R0, R23.reuse, R22.reuse ;  /* 0x0000001700197224 */ /* 0x180fe200078e0216 */
[----:B------:R-:W-:Y:S01]  /*0ce0*/  MOV R9, R22 ;  /* 0x0000001600097202 */ /* 0x000fe20000000f00 */
[----:B------:R-:W-:Y:S02]  /*0cf0*/  IMAD R23, R3, R23, R22 ;  /* 0x0000001703177224 */ /* 0x000fe400078e0216 */
[----:B------:R-:W-:-:S07]  /*0d00*/  IMAD.MOV R22, RZ, RZ, -R18 ;  /* 0x000000ffff167224 */ /* 0x000fce00078e0a12 */
.L_x_52:
[----:B------:R-:W2:Y:S08]  /*0d10*/  LDC.64 R20, c[0x0][0x380] ;  /* 0x0000e000ff147b82 */ /* 0x000eb00000000a00 */
[----:B------:R-:W3:Y:S01]  /*0d20*/  LDC.64 R18, c[0x0][0x388] ;  /* 0x0000e200ff127b82 */ /* 0x000ee20000000a00 */
[----:B--2---:R-:W-:-:S05]  /*0d30*/  IMAD.WIDE R20, R25, 0x4, R20 ;  /* 0x0000000419147825 */ /* 0x004fca00078e0214 */
[----:B------:R-:W2:Y:S01]  /*0d40*/  LDG.E R27, desc[UR8][R20.64] ;  /* 0x00000008141b7981 */ /* 0x000ea2000c1e1900 */
[----:B---3--:R-:W-:-:S03]  /*0d50*/  IMAD.WIDE R18, R23, 0x4, R18 ;  /* 0x0000000417127825 */ /* 0x008fc600078e0212 */
[----:B------:R-:W3:Y:S04]  /*0d60*/  LDG.E R29, desc[UR8][R20.64+0x4] ;  /* 0x00000408141d7981 */ /* 0x000ee8000c1e1900 */
[----:B------:R-:W2:Y:S04]  /*0d70*/  LDG.E R24, desc[UR8][R18.64] ;  /* 0x0000000812187981 */ /* 0x000ea8000c1e1900 */
[----:B------:R-:W3:Y:S01]  /*0d80*/  LDG.E R26, desc[UR8][R18.64+0x4] ;  /* 0x00000408121a7981 */ /* 0x000ee2000c1e1900 */
[----:B--2---:R-:W-:-:S03]  /*0d90*/  IMAD R24, R27, R24, R4 ;  /* 0x000000181b187224 */ /* 0x004fc600078e0204 */
[----:B------:R-:W2:Y:S04]  /*0da0*/  LDG.E R27, desc[UR8][R20.64+0x8] ;  /* 0x00000808141b7981 */ /* 0x000ea8000c1e1900 */
[----:B------:R-:W2:Y:S01]  /*0db0*/  LDG.E R4, desc[UR8][R18.64+0x8] ;  /* 0x0000080812047981 */ /* 0x000ea2000c1e1900 */
[----:B---3--:R-:W-:-:S03]  /*0dc0*/  IMAD R24, R29, R26, R24 ;  /* 0x0000001a1d187224 */ /* 0x008fc600078e0218 */
[----:B------:R-:W3:Y:S04]  /*0dd0*/  LDG.E R29, desc[UR8][R20.64+0xc] ;  /* 0x00000c08141d7981 */ /* 0x000ee8000c1e1900 */
        /* <DEDUP_REMOVED lines=31> */
[----:B------:R-:W-:Y:S01]  /*0fd0*/  IADD3 R22, PT, PT, R22, 0x10, RZ ;  /* 0x0000001016167810 */ /* 0x000fe20007ffe0ff */
[----:B--2---:R-:W-:Y:S02]  /*0fe0*/  IMAD R4, R27, R24, R4 ;  /* 0x000000181b047224 */ /* 0x004fe400078e0204 */
[----:B------:R-:W2:Y:S04]  /*0ff0*/  LDG.E R27, desc[UR8][R20.64+0x38] ;  /* 0x00003808141b7981 */ /* 0x000ea8000c1e1900 */
[----:B------:R-:W2:Y:S01]  /*1000*/  LDG.E R24, desc[UR8][R18.64+0x38] ;  /* 0x0000380812187981 */ /* 0x000ea2000c1e1900 */
[----:B---3--:R-:W-:-:S03]  /*1010*/  IMAD R4, R29, R26, R4 ;  /* 0x0000001a1d047224 */ /* 0x008fc600078e0204 */
[----:B------:R-:W3:Y:S04]  /*1020*/  LDG.E R29, desc[UR8][R20.64+0x3c] ;  /* 0x00003c08141d7981 */ /* 0x000ee8000c1e1900 */
[----:B------:R-:W3:Y:S01]  /*1030*/  LDG.E R26, desc[UR8][R18.64+0x3c] ;  /* 0x00003c08121a7981 */ /* 0x000ee2000c1e1900 */
[----:B------:R-:W-:Y:S02]  /*1040*/  ISETP.NE.AND P0, PT, R22, RZ, PT ;  /* 0x000000ff1600720c */ /* 0x000fe40003f05270 */
[----:B------:R-:W-:Y:S02]  /*1050*/  IADD3 R9, PT, PT, R9, 0x10, RZ ;  /* 0x0000001009097810 */ /* 0x000fe40007ffe0ff */
[----:B------:R-:W-:Y:S02]  /*1060*/  IADD3 R25, PT, PT, R25, 0x10, RZ ;  /* 0x0000001019197810 */ /* 0x000fe40007ffe0ff */
[----:B------:R-:W-:Y:S01]  /*1070*/  IADD3 R23, PT, PT, R23, 0x10, RZ ;  /* 0x0000001017177810 */ /* 0x000fe20007ffe0ff */
[----:B--2---:R-:W-:-:S04]  /*1080*/  IMAD R4, R27, R24, R4 ;  /* 0x000000181b047224 */ /* 0x004fc800078e0204 */
[----:B---3--:R-:W-:Y:S02]  /*1090*/  IMAD R4, R29, R26, R4 ;  /* 0x0000001a1d047224 */ /* 0x008fe400078e0204 */
[----:B------:R-:W-:Y:S05]  /*10a0*/  @P0 BRA `(.L_x_52) ;  /* 0xfffffffc00180947 */ /* 0x000fea000383ffff */
.L_x_51:
[----:B01----:R-:W-:Y:S05]  /*10b0*/  BSYNC.RECONVERGENT B1 ;  /* 0x0000000000017941 */ /* 0x003fea0003800200 */
.L_x_50:
[----:B------:R-:W2:Y:S01]  /*10c0*/  LDC R22, c[0x0][0x3a0] ;  /* 0x0000e800ff167b82 */ /* 0x000ea20000000800 */
[----:B------:R-:W-:-:S13]  /*10d0*/  LOP3.LUT P0, R18, R6, 0xf, RZ, 0xc0, !PT ;  /* 0x0000000f06127812 */ /* 0x000fda000780c0ff */
[----:B------:R-:W-:Y:S05]  /*10e0*/  @!P0 BRA `(.L_x_49) ;  /* 0x00000004003c8947 */ /* 0x000fea0003800000 */
[----:B------:R-:W0:Y:S01]  /*10f0*/  LDC R24, c[0x0][0x3a0] ;  /* 0x0000e800ff187b82 */ /* 0x000e220000000800 */
[----:B------:R-:W-:Y:S01]  /*1100*/  ISETP.GE.U32.AND P0, PT, R18, 0x8, PT ;  /* 0x000000081200780c */ /* 0x000fe20003f06070 */
[----:B------:R-:W-:-:S12]  /*1110*/  BSSY.RECONVERGENT B1, `(.L_x_53) ;  /* 0x0000021000017945 */ /* 0x000fd80003800200 */
[----:B------:R-:W-:Y:S05]  /*1120*/  @!P0 BRA `(.L_x_54) ;  /* 0x00000000007c8947 */ /* 0x000fea0003800000 */
[----:B------:R-:W1:Y:S01]  /*1130*/  LDC.64 R18, c[0x0][0x380] ;  /* 0x0000e000ff127b82 */ /* 0x000e620000000a00 */
[-CC-:B0-----:R-:W-:Y:S02]  /*1140*/  IMAD R23, R0, R24.reuse, R9.reuse ;  /* 0x0000001800177224 */ /* 0x181fe400078e0209 */
[----:B------:R-:W-:-:S05]  /*1150*/  IMAD R25, R3, R24, R9 ;  /* 0x0000001803197224 */ /* 0x000fca00078e0209 */
[----:B------:R-:W0:Y:S01]  /*1160*/  LDC.64 R20, c[0x0][0x388] ;  /* 0x0000e200ff147b82 */ /* 0x000e220000000a00 */
[----:B-1----:R-:W-:-:S05]  /*1170*/  IMAD.WIDE R18, R23, 0x4, R18 ;  /* 0x0000000417127825 */ /* 0x002fca00078e0212 */
[----:B------:R-:W3:Y:S01]  /*1180*/  LDG.E R23, desc[UR8][R18.64] ;  /* 0x0000000812177981 */ /* 0x000ee2000c1e1900 */
[----:B0-----:R-:W-:-:S03]  /*1190*/  IMAD.WIDE R20, R25, 0x4, R20 ;  /* 0x0000000419147825 */ /* 0x001fc600078e0214 */
[----:B------:R-:W4:Y:S04]  /*11a0*/  LDG.E R27, desc[UR8][R18.64+0x8] ;  /* 0x00000808121b7981 */ /* 0x000f28000c1e1900 */
[----:B------:R-:W3:Y:S04]  /*11b0*/  LDG.E R25, desc[UR8][R20.64] ;  /* 0x0000000814197981 */ /* 0x000ee8000c1e1900 */
[----:B------:R-:W4:Y:S04]  /*11c0*/  LDG.E R26, desc[UR8][R20.64+0x8] ;  /* 0x00000808141a7981 */ /* 0x000f28000c1e1900 */
[----:B------:R-:W5:Y:S04]  /*11d0*/  LDG.E R29, desc[UR8][R18.64+0x1c] ;  /* 0x00001c08121d7981 */ /* 0x000f68000c1e1900 */
[----:B------:R-:W5:Y:S01]  /*11e0*/  LDG.E R28, desc[UR8][R20.64+0x1c] ;  /* 0x00001c08141c7981 */ /* 0x000f62000c1e1900 */
[----:B---3--:R-:W-:-:S03]  /*11f0*/  IMAD R23, R23, R25, R4 ;  /* 0x0000001917177224 */ /* 0x008fc600078e0204 */
[----:B------:R-:W3:Y:S04]  /*1200*/  LDG.E R4, desc[UR8][R18.64+0x4] ;  /* 0x0000040812047981 */ /* 0x000ee8000c1e1900 */
[----:B------:R-:W3:Y:S02]  /*1210*/  LDG.E R25, desc[UR8][R20.64+0x4] ;  /* 0x0000040814197981 */ /* 0x000ee4000c1e1900 */
[----:B---3--:R-:W-:Y:S02]  /*1220*/  IMAD R4, R4, R25, R23 ;  /* 0x0000001904047224 */ /* 0x008fe400078e0217 */
[----:B------:R-:W3:Y:S04]  /*1230*/  LDG.E R23, desc[UR8][R18.64+0xc] ;  /* 0x00000c0812177981 */ /* 0x000ee8000c1e1900 */
[----:B------:R-:W3:Y:S01]  /*1240*/  LDG.E R25, desc[UR8][R20.64+0xc] ;  /* 0x00000c0814197981 */ /* 0x000ee2000c1e1900 */
[----:B----4-:R-:W-:-:S03]  /*1250*/  IMAD R4, R27, R26, R4 ;  /* 0x0000001a1b047224 */ /* 0x010fc600078e0204 */
[----:B------:R-:W4:Y:S04]  /*1260*/  LDG.E R27, desc[UR8][R18.64+0x10] ;  /* 0x00001008121b7981 */ /* 0x000f28000c1e1900 */
[----:B------:R-:W4:Y:S01]  /*1270*/  LDG.E R26, desc[UR8][R20.64+0x10] ;  /* 0x00001008141a7981 */ /* 0x000f22000c1e1900 */
[----:B---3--:R-:W-:-:S03]  /*1280*/  IMAD R4, R23, R25, R4 ;  /* 0x0000001917047224 */ /* 0x008fc600078e0204 */
[----:B------:R-:W3:Y:S04]  /*1290*/  LDG.E R23, desc[UR8][R18.64+0x14] ;  /* 0x0000140812177981 */ /* 0x000ee8000c1e1900 */
[----:B------:R-:W3:Y:S01]  /*12a0*/  LDG.E R25, desc[UR8][R20.64+0x14] ;  /* 0x0000140814197981 */ /* 0x000ee2000c1e1900 */
[----:B----4-:R-:W-:-:S03]  /*12b0*/  IMAD R26, R27, R26, R4 ;  /* 0x0000001a1b1a7224 */ /* 0x010fc600078e0204 */
[----:B------:R-:W4:Y:S04]  /*12c0*/  LDG.E R4, desc[UR8][R18.64+0x18] ;  /* 0x0000180812047981 */ /* 0x000f28000c1e1900 */
[----:B------:R-:W4:Y:S01]  /*12d0*/  LDG.E R27, desc[UR8][R20.64+0x18] ;  /* 0x00001808141b7981 */ /* 0x000f22000c1e1900 */
[----:B------:R-:W-:Y:S01]  /*12e0*/  IADD3 R9, PT, PT, R9, 0x8, RZ ;  /* 0x0000000809097810 */ /* 0x000fe20007ffe0ff */
[----:B---3--:R-:W-:-:S04]  /*12f0*/  IMAD R23, R23, R25, R26 ;  /* 0x0000001917177224 */ /* 0x008fc800078e021a */
[----:B----4-:R-:W-:-:S04]  /*1300*/  IMAD R4, R4, R27, R23 ;  /* 0x0000001b04047224 */ /* 0x010fc800078e0217 */
[----:B-----5:R-:W-:-:S07]  /*1310*/  IMAD R4, R29, R28, R4 ;  /* 0x0000001c1d047224 */ /* 0x020fce00078e0204 */
.L_x_54:
[----:B------:R-:W-:Y:S05]  /*1320*/  BSYNC.RECONVERGENT B1 ;  /* 0x0000000000017941 */ /* 0x000fea0003800200 */
.L_x_53:
[----:B------:R-:W-:-:S13]  /*1330*/  LOP3.LUT P0, R23, R6, 0x7, RZ, 0xc0, !PT ;  /* 0x0000000706177812 */ /* 0x000fda000780c0ff */
[----:B------:R-:W-:Y:S05]  /*1340*/  @!P0 BRA `(.L_x_49) ;  /* 0x0000000000a48947 */ /* 0x000fea0003800000 */
[----:B------:R-:W1:Y:S01]  /*1350*/  LDC.64 R20, c[0x0][0x380] ;  /* 0x0000e000ff147b82 */ /* 0x000e620000000a00 */
[----:B------:R-:W-:-:S07]  /*1360*/  ISETP.GE.U32.AND P0, PT, R23, 0x4, PT ;  /* 0x000000041700780c */ /* 0x000fce0003f06070 */
[----:B------:R-:W3:Y:S06]  /*1370*/  LDC.64 R18, c[0x0][0x388] ;  /* 0x0000e200ff127b82 */ /* 0x000eec0000000a00 */
[-CC-:B0-----:R-:W-:Y:S02]  /*1380*/  @P0 IMAD R23, R0, R24.reuse, R9.reuse ;  /* 0x0000001800170224 */ /* 0x181fe400078e0209 */
[----:B------:R-:W-:Y:S02]  /*1390*/  @P0 IMAD R25, R3, R24, R9 ;  /* 0x0000001803190224 */ /* 0x000fe400078e0209 */
[----:B-1----:R-:W-:-:S05]  /*13a0*/  @P0 IMAD.WIDE R20, R23, 0x4, R20 ;  /* 0x0000000417140825 */ /* 0x002fca00078e0214 */
[----:B------:R-:W4:Y:S01]  /*13b0*/  @P0 LDG.E R23, desc[UR8][R20.64] ;  /* 0x0000000814170981 */ /* 0x000f22000c1e1900 */
[----:B---3--:R-:W-:-:S03]  /*13c0*/  @P0 IMAD.WIDE R18, R25, 0x4, R18 ;  /* 0x0000000419120825 */ /* 0x008fc600078e0212 */
[----:B------:R-:W3:Y:S04]  /*13d0*/  @P0 LDG.E R26, desc[UR8][R20.64+0x4] ;  /* 0x00000408141a0981 */ /* 0x000ee8000c1e1900 */
[----:B------:R-:W4:Y:S04]  /*13e0*/  @P0 LDG.E R25, desc[UR8][R18.64] ;  /* 0x0000000812190981 */ /* 0x000f28000c1e1900 */
[----:B------:R-:W3:Y:S04]  /*13f0*/  @P0 LDG.E R27, desc[UR8][R18.64+0x4] ;  /* 0x00000408121b0981 */ /* 0x000ee8000c1e1900 */
[----:B------:R-:W5:Y:S01]  /*1400*/  @P0 LDG.E R28, desc[UR8][R20.64+0xc] ;  /* 0x00000c08141c0981 */ /* 0x000f62000c1e1900 */
[----:B------:R-:W-:Y:S01]  /*1410*/  LOP3.LUT R6, R6, 0x3, RZ, 0xc0, !PT ;  /* 0x0000000306067812 */ /* 0x000fe200078ec0ff */
[----:B----4-:R-:W-:-:S02]  /*1420*/  @P0 IMAD R23, R23, R25, R4 ;  /* 0x0000001917170224 */ /* 0x010fc400078e0204 */
[----:B------:R-:W4:Y:S02]  /*1430*/  @P0 LDG.E R25, desc[UR8][R18.64+0x8] ;  /* 0x0000080812190981 */ /* 0x000f24000c1e1900 */
[----:B---3--:R-:W-:Y:S02]  /*1440*/  @P0 IMAD R23, R26, R27, R23 ;  /* 0x0000001b1a170224 */ /* 0x008fe400078e0217 */
[----:B------:R-:W4:Y:S04]  /*1450*/  @P0 LDG.E R26, desc[UR8][R20.64+0x8] ;  /* 0x00000808141a0981 */ /* 0x000f28000c1e1900 */
[----:B------:R-:W5:Y:S01]  /*1460*/  @P0 LDG.E R27, desc[UR8][R18.64+0xc] ;  /* 0x00000c08121b0981 */ /* 0x000f62000c1e1900 */
[----:B------:R-:W-:Y:S01]  /*1470*/  ISETP.NE.AND P1, PT, R6, RZ, PT ;  /* 0x000000ff0600720c */ /* 0x000fe20003f25270 */
[----:B------:R-:W-:-:S02]  /*1480*/  @P0 VIADD R9, R9, 0x4 ;  /* 0x0000000409090836 */ /* 0x000fc40000000000 */
[----:B----4-:R-:W-:-:S04]  /*1490*/  @P0 IMAD R23, R26, R25, R23 ;  /* 0x000000191a170224 */ /* 0x010fc800078e0217 */
[----:B-----5:R-:W-:-:S06]  /*14a0*/  @P0 IMAD R4, R28, R27, R23 ;  /* 0x0000001b1c040224 */ /* 0x020fcc00078e0217 */
[----:B------:R-:W-:Y:S05]  /*14b0*/  @!P1 BRA `(.L_x_49) ;  /* 0x0000000000489947 */ /* 0x000fea0003800000 */
[----:B------:R-:W0:Y:S01]  /*14c0*/  LDC.64 R20, c[0x0][0x380] ;  /* 0x0000e000ff147b82 */ /* 0x000e220000000a00 */
[-CC-:B------:R-:W-:Y:S02]  /*14d0*/  IMAD R23, R0, R24.reuse, R9.reuse ;  /* 0x0000001800177224 */ /* 0x180fe400078e0209 */
[----:B------:R-:W-:-:S05]  /*14e0*/  IMAD R9, R3, R24, R9 ;  /* 0x0000001803097224 */ /* 0x000fca00078e0209 */
[----:B------:R-:W1:Y:S01]  /*14f0*/  LDC.64 R18, c[0x0][0x388] ;  /* 0x0000e200ff127b82 */ /* 0x000e620000000a00 */
[----:B0-----:R-:W-:-:S04]  /*1500*/  IMAD.WIDE R20, R23, 0x4, R20 ;  /* 0x0000000417147825 */ /* 0x001fc800078e0214 */
[----:B-1----:R-:W-:Y:S02]  /*1510*/  IMAD.WIDE R18, R9, 0x4, R18 ;  /* 0x0000000409127825 */ /* 0x002fe400078e0212 */
[----:B------:R-:W3:Y:S04]  /*1520*/  LDG.E R9, desc[UR8][R20.64] ;  /* 0x0000000814097981 */ /* 0x000ee8000c1e1900 */
[----:B------:R-:W3:Y:S01]  /*1530*/  LDG.E R23, desc[UR8][R18.64] ;  /* 0x0000000812177981 */ /* 0x000ee2000c1e1900 */
[----:B------:R-:W-:Y:S01]  /*1540*/  ISETP.NE.AND P0, PT, R6, 0x1, PT ;  /* 0x000000010600780c */ /* 0x000fe20003f05270 */
[----:B---3--:R-:W-:-:S12]  /*1550*/  IMAD R4, R9, R23, R4 ;  /* 0x0000001709047224 */ /* 0x008fd800078e0204 */
[----:B------:R-:W-:Y:S05]  /*1560*/  @!P0 BRA `(.L_x_49) ;  /* 0x00000000001c8947 */ /* 0x000fea0003800000 */
[----:B------:R-:W-:Y:S01]  /*1570*/  ISETP.NE.AND P0, PT, R6, 0x2, PT ;  /* 0x000000020600780c */ /* 0x000fe20003f05270 */
[----:B------:R-:W3:Y:S04]  /*1580*/  LDG.E R9, desc[UR8][R20.64+0x4] ;  /* 0x0000040814097981 */ /* 0x000ee8000c1e1900 */
[----:B------:R-:W3:Y:S08]  /*1590*/  LDG.E R6, desc[UR8][R18.64+0x4] ;  /* 0x0000040812067981 */ /* 0x000ef0000c1e1900 */
[----:B------:R-:W4:Y:S04]  /*15a0*/  @P0 LDG.E R23, desc[UR8][R20.64+0x8] ;  /* 0x0000080814170981 */ /* 0x000f28000c1e1900 */
[----:B------:R-:W4:Y:S01]  /*15b0*/  @P0 LDG.E R24, desc[UR8][R18.64+0x8] ;  /* 0x0000080812180981 */ /* 0x000f22000c1e1900 */
[----:B---3--:R-:W-:-:S04]  /*15c0*/  IMAD R4, R9, R6, R4 ;  /* 0x0000000609047224 */ /* 0x008fc800078e0204 */
[----:B----4-:R-:W-:-:S07]  /*15d0*/  @P0 IMAD R4, R23, R24, R4 ;  /* 0x0000001817040224 */ /* 0x010fce00078e0204 */
.L_x_49:
[----:B01----:R-:W-:Y:S05]  /*15e0*/  BSYNC.RECONVERGENT B0 ;  /* 0x0000000000007941 */ /* 0x003fea0003800200 */
.L_x_48:
[----:B------:R-:W0:Y:S01]  /*15f0*/  LDCU UR4, c[0x0][0x39c] ;  /* 0x00007380ff0477ac */ /* 0x000e220008000800 */
[----:B------:R3:W-:Y:S01]  /*1600*/  STG.E desc[UR8][R16.64], R4 ;  /* 0x0000000410007986 */ /* 0x0007e2000c101908 */
[----:B------:R-:W-:-:S04]  /*1610*/  IADD3 R3, PT, PT, R3, R8, RZ ;  /* 0x0000000803037210 */ /* 0x000fc80007ffe0ff */
[----:B0-----:R-:W-:-:S13]  /*1620*/  ISETP.GE.AND P0, PT, R3, UR4, PT ;  /* 0x0000000403007c0c */ /* 0x001fda000bf06270 */
[----:B---3--:R-:W-:Y:S05]  /*1630*/  @!P0 BRA `(.L_x_55) ;  /* 0xfffffff400508947 */ /* 0x008fea000383ffff */
.L_x_46:
[----:B------:R-:W3:Y:S01]  /*1640*/  LDCU UR4, c[0x0][0x398] ;  /* 0x00007300ff0477ac */ /* 0x000ee20008000800 */
[----:B------:R-:W-:Y:S02]  /*1650*/  IADD3 R0, PT, PT, R0, R7, RZ ;  /* 0x0000000700007210 */ /* 0x000fe40007ffe0ff */
[----:B---3--:R-:W-:-:S04]  /*1660*/  MOV R9, UR4 ;  /* 0x0000000400097c02 */ /* 0x008fc80008000f00 */
[----:B------:R-:W-:-:S13]  /*1670*/  ISETP.GE.AND P0, PT, R0, R9, PT ;  /* 0x000000090000720c */ /* 0x000fda0003f06270 */
[----:B------:R-:W-:Y:S05]  /*1680*/  @!P0 BRA `(.L_x_56) ;  /* 0xfffffff400308947 */ /* 0x000fea000383ffff */
.L_x_40:
[----:B------:R-:W-:-:S13]  /*1690*/  ISETP.GE.AND P0, PT, R0, R9, PT ;  /* 0x000000090000720c */ /* 0x000fda0003f06270 */
[----:B01----:R-:W-:Y:S05]  /*16a0*/  @P0 EXIT ;  /* 0x000000000000094d */ /* 0x003fea0003800000 */
.L_x_57:
[----:B0-----:R-:W0:Y:S01]  /*16b0*/  LDCU UR4, c[0x0][0x39c] ;  /* 0x00007380ff0477ac */ /* 0x001e220008000800 */
[----:B------:R-:W-:Y:S02]  /*16c0*/  MOV R2, R10 ;  /* 0x0000000a00027202 */ /* 0x000fe40000000f00 */
[----:B------:R-:W-:Y:S02]  /*16d0*/  MOV R5, R11 ;  /* 0x0000000b00057202 */ /* 0x000fe40000000f00 */
[----:B0-----:R-:W-:-:S13]  /*16e0*/  ISETP.GE.AND P0, PT, R3, UR4, PT ;  /* 0x0000000403007c0c */ /* 0x001fda000bf06270 */
[----:B-123--:R-:W-:Y:S05]  /*16f0*/  @!P0 BRA `(.L_x_47) ;  /* 0x0000000000188947 */ /* 0x00efea0003800000 */
[----:B------:R-:W0:Y:S01]  /*1700*/  LDC R5, c[0x0][0x370] ;  /* 0x0000dc00ff057b82 */ /* 0x000e220000000800 */
[----:B------:R-:W1:Y:S01]  /*1710*/  LDCU UR4, c[0x0][0x398] ;  /* 0x00007300ff0477ac */ /* 0x000e620008000800 */
[----:B0-----:R-:W-:-:S05]  /*1720*/  IMAD R0, R5, UR7, R0 ;  /* 0x0000000705007c24 */ /* 0x001fca000f8e0200 */
[----:B-1----:R-:W-:-:S13]  /*1730*/  ISETP.GE.AND P0, PT, R0, UR4, PT ;  /* 0x0000000400007c0c */ /* 0x002fda000bf06270 */
[----:B------:R-:W-:Y:S05]  /*1740*/  @!P0 BRA `(.L_x_57) ;  /* 0xfffffffc00d88947 */ /* 0x000fea000383ffff */
[----:B------:R-:W-:Y:S05]  /*1750*/  EXIT ;  /* 0x000000000000794d */ /* 0x000fea0003800000 */
.L_x_47:
[----:B------:R-:W2:Y:S01]  /*1760*/  LDCU UR4, c[0x0][0x3a0] ;  /* 0x00007400ff0477ac */ /* 0x000ea20008000800 */
[----:B------:R-:W-:Y:S02]  /*1770*/  MOV R10, R2 ;  /* 0x00000002000a7202 */ /* 0x000fe40000000f00 */
[----:B------:R-:W-:Y:S01]  /*1780*/  MOV R11, R5 ;  /* 0x00000005000b7202 */ /* 0x000fe20000000f00 */
[----:B--2---:R-:W-:-:S05]  /*1790*/  IMAD.U32 R7, RZ, RZ, UR4 ;  /* 0x00000004ff077e24 */ /* 0x004fca000f8e00ff */
[----:B------:R-:W-:-:S13]  /*17a0*/  ISETP.GE.AND P0, PT, R22, R7, PT ;  /* 0x000000071600720c */ /* 0x000fda0003f06270 */
[----:B------:R-:W-:Y:S05]  /*17b0*/  @P0 BRA `(.L_x_58) ;  /* 0x0000000000600947 */ /* 0x000fea0003800000 */
[----:B------:R-:W-:Y:S01]  /*17c0*/  MOV R6, R22 ;  /* 0x0000001600067202 */ /* 0x000fe20000000f00 */
[----:B------:R-:W-:Y:S01]  /*17d0*/  IMAD.MOV.U32 R8, RZ, RZ, R14 ;  /* 0x000000ffff087224 */ /* 0x000fe200078e000e */
[----:B------:R-:W-:Y:S02]  /*17e0*/  MOV R16, R12 ;  /* 0x0000000c00107202 */ /* 0x000fe40000000f00 */
[----:B------:R-:W-:Y:S02]  /*17f0*/  MOV R17, R13 ;  /* 0x0000000d00117202 */ /* 0x000fe40000000f00 */
[----:B------:R-:W-:-:S07]  /*1800*/  MOV R9, R15 ;  /* 0x0000000f00097202 */ /* 0x000fce0000000f00 */
.L_x_35:
[----:B------:R-:W-:Y:S01]  /*1810*/  BSSY.RECONVERGENT B0, `(.L_x_59) ;  /* 0x0000010000007945 */ /* 0x000fe20003800200 */
.L_x_60:
[-CC-:B---3--:R-:W-:Y:S02]  /*1820*/  IMAD R19, R0, R7.reuse, R6.reuse ;  /* 0x0000000700137224 */ /* 0x188fe400078e0206 */
[----:B------:R-:W-:Y:S02]  /*1830*/  IMAD R21, R3, R7, R6 ;  /* 0x0000000703157224 */ /* 0x000fe400078e0206 */
[----:B------:R-:W-:-:S04]  /*1840*/  IMAD.WIDE R18, R19, 0x4, R8 ;  /* 0x0000000413127825 */ /* 0x000fc800078e0208 */
[----:B------:R-:W-:Y:S02]  /*1850*/  IMAD.WIDE R20, R21, 0x4, R16 ;  /* 0x0000000415147825 */ /* 0x000fe400078e0210 */
[----:B------:R-:W3:Y:S04]  /*1860*/  LDG.E R19, desc[UR8][R18.64] ;  /* 0x0000000812137981 */ /* 0x000ee8000c1e1900 */
[----:B------:R-:W3:Y:S01]  /*1870*/  LDG.E R20, desc[UR8][R20.64] ;  /* 0x0000000814147981 */ /* 0x000ee2000c1e1900 */
[----:B------:R-:W-:Y:S01]  /*1880*/  IADD3 R22, PT, PT, R6, 0x1, RZ ;  /* 0x0000000106167810 */ /* 0x000fe20007ffe0ff */
[----:B------:R-:W-:Y:S01]  /*1890*/  IMAD.MOV.U32 R15, RZ, RZ, R9 ;  /* 0x000000ffff0f7224 */ /* 0x000fe200078e0009 */
[----:B------:R-:W-:Y:S02]  /*18a0*/  MOV R12, R16 ;  /* 0x00000010000c7202 */ /* 0x000fe40000000f00 */
[----:B------:R-:W-:-:S02]  /*18b0*/  ISETP.GE.AND P0, PT, R22, R7, PT ;  /* 0x000000071600720c */ /* 0x000fc40003f06270 */
[----:B------:R-:W-:Y:S02]  /*18c0*/  MOV R13, R17 ;  /* 0x00000011000d7202 */ /* 0x000fe40000000f00 */
[----:B------:R-:W-:Y:S02]  /*18d0*/  MOV R14, R8 ;  /* 0x00000008000e7202 */ /* 0x000fe40000000f00 */
[----:B------:R-:W-:Y:S01]  /*18e0*/  MOV R6, R22 ;  /* 0x0000001600067202 */ /* 0x000fe20000000f00 */
[----:B---3--:R-:W-:-:S06]  /*18f0*/  IMAD R4, R19, R20, R4 ;  /* 0x0000001413047224 */ /* 0x008fcc00078e0204 */
[----:B------:R-:W-:Y:S05]  /*1900*/  @!P0 BRA `(.L_x_60) ;  /* 0xfffffffc00c48947 */ /* 0x000fea000383ffff */
[----:B01----:R-:W-:Y:S05]  /*1910*/  BSYNC.RECONVERGENT B0 ;  /* 0x0000000000007941 */ /* 0x003fea0003800200 */
.L_x_59:
[----:B------:R-:W-:Y:S02]  /*1920*/  MOV R2, R10 ;  /* 0x0000000a00027202 */ /* 0x000fe40000000f00 */
[----:B------:R-:W-:-:S07]  /*1930*/  MOV R5, R11 ;  /* 0x0000000b00057202 */ /* 0x000fce0000000f00 */
.L_x_58:
[----:B------:R-:W3:Y:S01]  /*1940*/  LDCU UR4, c[0x0][0x39c] ;  /* 0x00007380ff0477ac */ /* 0x000ee20008000800 */
[----:B------:R-:W4:Y:S01]  /*1950*/  LDC R8, c[0x0][0x374] ;  /* 0x0000dd00ff087b82 */ /* 0x000f220000000800 */
[----:B------:R-:W-:Y:S02]  /*1960*/  MOV R10, R2 ;  /* 0x00000002000a7202 */ /* 0x000fe40000000f00 */
[----:B------:R-:W-:Y:S01]  /*1970*/  MOV R11, R5 ;  /* 0x00000005000b7202 */ /* 0x000fe20000000f00 */
[----:B---3--:R-:W-:-:S04]  /*1980*/  IMAD R7, R0, UR4, R3 ;  /* 0x0000000400077c24 */ /* 0x008fc8000f8e0203 */
[----:B------:R-:W-:-:S04]  /*1990*/  IMAD.WIDE R6, R7, 0x4, R10 ;  /* 0x0000000407067825 */ /* 0x000fc800078e020a */
[----:B----4-:R-:W-:Y:S01]  /*19a0*/  IMAD R2, R8, UR10, RZ ;  /* 0x0000000a08027c24 */ /* 0x010fe2000f8e02ff */
[----:B------:R3:W-:Y:S03]  /*19b0*/  STG.E desc[UR8][R6.64], R4 ;  /* 0x0000000406007986 */ /* 0x0007e6000c101908 */
[----:B------:R-:W-:-:S04]  /*19c0*/  IMAD R2, R2, UR11, RZ ;  /* 0x0000000b02027c24 */ /* 0x000fc8000f8e02ff */
[----:B------:R-:W-:Y:S01]  /*19d0*/  IMAD R3, R2, UR12, R3 ;  /* 0x0000000c02037c24 */ /* 0x000fe2000f8e0203 */
[----:B------:R-:W-:Y:S06]  /*19e0*/  BRA `(.L_x_57) ;  /* 0xfffffffc00307947 */ /* 0x000fec000383ffff */
.L_x_61:
        /* <DEDUP_REMOVED lines=9> */
.L_x_125:


//--------------------- .text.extdot_f64          --------------------------
	.section	.text.extdot_f64,"ax",@progbits
	.align	128
        .global         extdot_f64
        .type           extdot_f64,@function
        .size           extdot_f64,(.L_x_126 - extdot_f64)
        .other          extdot_f64,@"STO_CUDA_ENTRY STV_DEFAULT"
extdot_f64:
.text.extdot_f64:
[----:B------:R-:W-:Y:S01]  /*0000*/  LDC R1, c[0x0][0x37c] ;  /* 0x0000df00ff017b82 */ /* 0x000fe20000000800 */
[----:B------:R-:W0:Y:S07]  /*0010*/  LDCU UR8, c[0x0][0x398] ;  /* 0x00007300ff0877ac */ /* 0x000e2e0008000800 */
[----:B------:R-:W1:Y:S01]  /*0020*/  LDC.64 R4, c[0x0][0x380] ;  /* 0x0000e000ff047b82 */ /* 0x000e620000000a00 */
[----:B------:R-:W2:Y:S01]  /*0030*/  S2R R0, SR_CTAID.Y ;  /* 0x0000000000007919 */ /* 0x000ea20000002600 */
[----:B------:R-:W-:Y:S01]  /*0040*/  CS2R R20, SRZ ;  /* 0x0000000000147805 */ /* 0x000fe2000001ff00 */
        /* <DEDUP_REMOVED lines=23> */
[----:B-1----:R-:W-:Y:S01]  /*01c0*/  IMAD.U32 R12, RZ, RZ, UR16 ;  /* 0x00000010ff0c7e24 */ /* 0x002fe2000f8e00ff */
[----:B------:R-:W-:Y:S01]  /*01d0*/  MOV R13, UR17 ;  /* 0x00000011000d7c02 */ /* 0x000fe20008000f00 */
[----:B------:R-:W-:Y:S01]  /*01e0*/  IMAD R0, R2, UR7, R9 ;  /* 0x0000000702007c24 */ /* 0x000fe2000f8e0209 */
[----:B---3--:R-:W-:Y:S01]  /*01f0*/  MOV R5, UR5 ;  /* 0x0000000500057c02 */ /* 0x008fe20008000f00 */
[----:B------:R-:W-:-:S02]  /*0200*/  IMAD.U32 R2, RZ, RZ, UR4 ;  /* 0x00000004ff027e24 */ /* 0x000fc4000f8e00ff */
[----:B0-----:R-:W-:Y:S01]  /*0210*/  IMAD R3, R3, UR11, R6 ;  /* 0x0000000b03037c24 */ /* 0x001fe2000f8e0206 */
[----:B----4-:R-:W-:Y:S01]  /*0220*/  MOV R11, UR19 ;  /* 0x00000013000b7c02 */ /* 0x010fe20008000f00 */
[----:B------:R-:W-:Y:S02]  /*0230*/  IMAD.U32 R10, RZ, RZ, UR18 ;  /* 0x00000012ff0a7e24 */ /* 0x000fe4000f8e00ff */
[----:B--2---:R-:W-:Y:S01]  /*0240*/  IMAD.U32 R8, RZ, RZ, UR20 ;  /* 0x00000014ff087e24 */ /* 0x004fe2000f8e00ff */
[----:B------:R-:W-:Y:S01]  /*0250*/  MOV R9, UR21 ;  /* 0x0000001500097c02 */ /* 0x000fe20008000f00 */
[----:B------:R-:W-:Y:S06]  /*0260*/  @!P0 BRA `(.L_x_62) ;  /* 0x0000000000f08947 */ /* 0x000fec0003800000 */
[----:B------:R-:W-:Y:S01]  /*0270*/  ISETP.GE.AND P0, PT, R0, R7, PT ;  /* 0x000000070000720c */ /* 0x000fe20003f06270 */
[----:B------:R-:W0:Y:S01]  /*0280*/  LDCU UR6, c[0x0][0x3a0] ;  /* 0x00007400ff0677ac */ /* 0x000e220008000800 */
[----:B------:R-:W-:Y:S01]  /*0290*/  IMAD.MOV.U32 R18, RZ, RZ, RZ ;  /* 0x000000ffff127224 */ /* 0x000fe200078e00ff */
[----:B------:R-:W1:Y:S10]  /*02a0*/  LDCU.64 UR14, c[0x0][0x3b0] ;  /* 0x00007600ff0e77ac */ /* 0x000e740008000a00 */
[----:B------:R-:W-:Y:S05]  /*02b0*/  @P0 BRA `(.L_x_63) ;  /* 0x0000000800040947 */ /* 0x000fea0003800000 */
[----:B------:R-:W2:Y:S01]  /*02c0*/  LDC R4, c[0x0][0x374] ;  /* 0x0000dd00ff047b82 */ /* 0x000ea20000000800 */
[----:B------:R-:W-:Y:S01]  /*02d0*/  HFMA2 R18, -RZ, RZ, 0, 0 ;  /* 0x00000000ff127431 */ /* 0x000fe200000001ff */
[----:B------:R-:W-:-:S06]  /*02e0*/  CS2R R20, SRZ ;  /* 0x0000000000147805 */ /* 0x000fcc000001ff00 */
[----:B------:R-:W3:Y:S01]  /*02f0*/  LDC R19, c[0x0][0x370] ;  /* 0x0000dc00ff137b82 */ /* 0x000ee20000000800 */
[----:B--2---:R-:W-:-:S04]  /*0300*/  IMAD R4, R4, UR10, RZ ;  /* 0x0000000a04047c24 */ /* 0x004fc8000f8e02ff */
[----:B------:R-:W-:Y:S02]  /*0310*/  IMAD R4, R4, UR11, RZ ;  /* 0x0000000b04047c24 */ /* 0x000fe4000f8e02ff */
[----:B---3--:R-:W-:Y:S02]  /*0320*/  IMAD R19, R19, UR7, RZ ;  /* 0x0000000713137c24 */ /* 0x008fe4000f8e02ff */
[----:B------:R-:W-:-:S07]  /*0330*/  IMAD R6, R4, UR12, RZ ;  /* 0x0000000c04067c24 */ /* 0x000fce000f8e02ff */
.L_x_69:
[----:B--2---:R-:W2:Y:S02]  /*0340*/  LDCU UR4, c[0x0][0x39c] ;  /* 0x00007380ff0477ac */ /* 0x004ea40008000800 */
[----:B--2---:R-:W-:-:S13]  /*0350*/  ISETP.GE.AND P0, PT, R3, UR4, PT ;  /* 0x0000000403007c0c */ /* 0x004fda000bf06270 */
[----:B------:R-:W-:Y:S05]  /*0360*/  @P0 BRA `(.L_x_64) ;  /* 0x0000000000980947 */ /* 0x000fea0003800000 */
.L_x_68:
[----:B--2---:R-:W2:Y:S02]  /*0370*/  LDCU UR4, c[0x0][0x3a0] ;  /* 0x00007400ff0477ac */ /* 0x004ea40008000800 */
[----:B--2---:R-:W-:-:S13]  /*0380*/  ISETP.GE.AND P0, PT, R18, UR4, PT ;  /* 0x0000000412007c0c */ /* 0x004fda000bf06270 */
[----:B------:R-:W-:Y:S05]  /*0390*/  @P0 BRA `(.L_x_65) ;  /* 0x00000000006c0947 */ /* 0x000fea0003800000 */
[----:B------:R-:W2:Y:S01]  /*03a0*/  LDC R24, c[0x0][0x3a0] ;  /* 0x0000e800ff187b82 */ /* 0x000ea20000000800 */
[----:B------:R-:W-:-:S07]  /*03b0*/  IMAD.MOV.U32 R4, RZ, RZ, R18 ;  /* 0x000000ffff047224 */ /* 0x000fce00078e0012 */
.L_x_67:
[----:B------:R-:W3:Y:S01]  /*03c0*/  LDC.64 R22, c[0x0][0x380] ;  /* 0x0000e000ff167b82 */ /* 0x000ee20000000a00 */
[----:B0-----:R-:W-:Y:S01]  /*03d0*/  MOV R7, UR6 ;  /* 0x0000000600077c02 */ /* 0x001fe20008000f00 */
[----:B------:R-:W0:Y:S04]  /*03e0*/  LDCU.64 UR16, c[0x0][0x388] ;  /* 0x00007100ff1077ac */ /* 0x000e280008000a00 */
[----:B------:R-:W-:Y:S01]  /*03f0*/  IMAD R15, R0, R7, R4 ;  /* 0x00000007000f7224 */ /* 0x000fe200078e0204 */
[----:B------:R-:W4:Y:S01]  /*0400*/  LDCU.64 UR4, c[0x0][0x3a8] ;  /* 0x00007500ff0477ac */ /* 0x000f220008000a00 */
[----:B0-----:R-:W-:Y:S01]  /*0410*/  MOV R16, UR16 ;  /* 0x0000001000107c02 */ /* 0x001fe20008000f00 */
[----:B------:R-:W-:Y:S02]  /*0420*/  IMAD.U32 R17, RZ, RZ, UR17 ;  /* 0x00000011ff117e24 */ /* 0x000fe4000f8e00ff */
[----:B---3--:R-:W-:-:S04]  /*0430*/  IMAD.WIDE R22, R15, 0x8, R22 ;  /* 0x000000080f167825 */ /* 0x008fc800078e0216 */
[----:B----4-:R-:W-:Y:S01]  /*0440*/  IMAD.U32 R15, RZ, RZ, UR5 ;  /* 0x00000005ff0f7e24 */ /* 0x010fe2000f8e00ff */
[----:B------:R-:W-:-:S04]  /*0450*/  IADD3 R14, P1, PT, R22, 0x8, RZ ;  /* 0x00000008160e7810 */ /* 0x000fc80007f3e0ff */
[----:B-1----:R-:W-:Y:S01]  /*0460*/  ISETP.GT.U32.AND P0, PT, R14, UR14, PT ;  /* 0x0000000e0e007c0c */ /* 0x002fe2000bf04070 */
[----:B------:R-:W-:-:S05]  /*0470*/  IMAD.X R14, RZ, RZ, R23, P1 ;  /* 0x000000ffff0e7224 */ /* 0x000fca00008e0617 */
        /* <DEDUP_REMOVED lines=10> */
[----:B---3--:R-:W-:-:S12]  /*0520*/  DFMA R20, R22, R14, R20 ;  /* 0x0000000e1614722b */ /* 0x008fd80000000014 */
[----:B------:R-:W-:Y:S05]  /*0530*/  @P0 BRA `(.L_x_67) ;  /* 0xfffffffc00a00947 */ /* 0x000fea000383ffff */
[----:B--2---:R-:W-:-:S07]  /*0540*/  IMAD.MOV.U32 R18, RZ, RZ, R24 ;  /* 0x000000ffff127224 */ /* 0x004fce00078e0018 */
.L_x_65:
        /* <DEDUP_REMOVED lines=8> */
.L_x_64:
[----:B------:R-:W3:Y:S01]  /*05d0*/  LDCU UR4, c[0x0][0x398] ;  /* 0x00007300ff0477ac */ /* 0x000ee20008000800 */
[----:B------:R-:W-:Y:S01]  /*05e0*/  IMAD.IADD R0, R0, 0x1, R19 ;  /* 0x0000000100007824 */ /* 0x000fe200078e0213 */
[----:B---3--:R-:W-:-:S04]  /*05f0*/  MOV R7, UR4 ;  /* 0x0000000400077c02 */ /* 0x008fc80008000f00 */
[----:B------:R-:W-:-:S13]  /*0600*/  ISETP.GE.AND P0, PT, R0, R7, PT ;  /* 0x000000070000720c */ /* 0x000fda0003f06270 */
[----:B------:R-:W-:Y:S05]  /*0610*/  @!P0 BRA `(.L_x_69) ;  /* 0xfffffffc00488947 */ /* 0x000fea000383ffff */
[----:B------:R-:W-:Y:S05]  /*0620*/  BRA `(.L_x_70) ;  /* 0x0000000000447947 */ /* 0x000fea0003800000 */
.L_x_62:
[----:B------:R-:W0:Y:S01]  /*0630*/  LDCU UR13, c[0x0][0x39c] ;  /* 0x00007380ff0d77ac */ /* 0x000e220008000800 */
[----:B------:R-:W-:Y:S01]  /*0640*/  IMAD.MOV.U32 R18, RZ, RZ, RZ ;  /* 0x000000ffff127224 */ /* 0x000fe200078e00ff */
        /* <DEDUP_REMOVED lines=8> */
[----:B------:R-:W-:Y:S02]  /*06d0*/  MOV R18, RZ ;  /* 0x000000ff00127202 */ /* 0x000fe40000000f00 */
[----:B------:R-:W-:Y:S01]  /*06e0*/  CS2R R20, SRZ ;  /* 0x0000000000147805 */ /* 0x000fe2000001ff00 */
[----:B0-----:R-:W-:-:S03]  /*06f0*/  IMAD.WIDE R14, R17, 0x8, R14 ;  /* 0x00000008110e7825 */ /* 0x001fc600078e020e */
[----:B------:R-:W-:-:S04]  /*0700*/  ISETP.GE.U32.AND P0, PT, R14, UR14, PT ;  /* 0x0000000e0e007c0c */ /* 0x000fc8000bf06070 */
[----:B------:R-:W-:-:S13]  /*0710*/  ISETP.GE.U32.AND.EX P0, PT, R15, UR15, PT, P0 ;  /* 0x0000000f0f007c0c */ /* 0x000fda000bf06100 */
[----:B------:R-:W-:Y:S05]  /*0720*/  @!P0 BRA `(.L_x_71) ;  /* 0x0000000c00ec8947 */ /* 0x000fea0003800000 */
[----:B------:R-:W-:Y:S05]  /*0730*/  BRA `(.L_x_63) ;  /* 0x0000000000e47947 */ /* 0x000fea0003800000 */
.L_x_70:
[----:B------:R-:W-:-:S13]  /*0740*/  ISETP.GE.AND P0, PT, R0, R7, PT ;  /* 0x000000070000720c */ /* 0x000fda0003f06270 */
[----:B------:R-:W-:Y:S05]  /*0750*/  @P0 BRA `(.L_x_71) ;  /* 0x0000000c00e00947 */ /* 0x000fea0003800000 */
[----:B------:R-:W3:Y:S08]  /*0760*/  LDC R4, c[0x0][0x374] ;  /* 0x0000dd00ff047b82 */ /* 0x000ef00000000800 */
[----:B------:R-:W4:Y:S01]  /*0770*/  LDC R23, c[0x0][0x370] ;  /* 0x0000dc00ff177b82 */ /* 0x000f220000000800 */
[----:B---3--:R-:W-:-:S04]  /*0780*/  IMAD R4, R4, UR10, RZ ;  /* 0x0000000a04047c24 */ /* 0x008fc8000f8e02ff */
[----:B------:R-:W-:Y:S02]  /*0790*/  IMAD R4, R4, UR11, RZ ;  /* 0x0000000b04047c24 */ /* 0x000fe4000f8e02ff */
[----:B----4-:R-:W-:Y:S02]  /*07a0*/  IMAD R23, R23, UR7, RZ ;  /* 0x0000000717177c24 */ /* 0x010fe4000f8e02ff */
[----:B------:R-:W-:-:S07]  /*07b0*/  IMAD R22, R4, UR12, RZ ;  /* 0x0000000c04167c24 */ /* 0x000fce000f8e02ff */
.L_x_76:
[----:B------:R-:W3:Y:S02]  /*07c0*/  LDCU UR4, c[0x0][0x39c] ;  /* 0x00007380ff0477ac */ /* 0x000ee40008000800 */
[----:B---3--:R-:W-:-:S13]  /*07d0*/  ISETP.GE.AND P0, PT, R3, UR4, PT ;  /* 0x0000000403007c0c */ /* 0x008fda000bf06270 */
[----:B------:R-:W-:Y:S05]  /*07e0*/  @P0 BRA `(.L_x_72) ;  /* 0x0000000000a40947 */ /* 0x000fea0003800000 */
.L_x_75:
[----:B---3--:R-:W3:Y:S02]  /*07f0*/  LDCU UR4, c[0x0][0x3a0] ;  /* 0x00007400ff0477ac */ /* 0x008ee40008000800 */
[----:B---3--:R-:W-:-:S13]  /*0800*/  ISETP.GE.AND P0, PT, R18, UR4, PT ;  /* 0x0000000412007c0c */ /* 0x008fda000bf06270 */
[----:B------:R-:W-:Y:S05]  /*0810*/  @P0 BRA `(.L_x_73) ;  /* 0x0000000000780947 */ /* 0x000fea0003800000 */
[----:B------:R-:W3:Y:S01]  /*0820*/  LDC R24, c[0x0][0x3a0] ;  /* 0x0000e800ff187b82 */ /* 0x000ee20000000800 */
[----:B------:R-:W-:-:S07]  /*0830*/  IMAD.MOV.U32 R4, RZ, RZ, R18 ;  /* 0x000000ffff047224 */ /* 0x000fce00078e0012 */
.L_x_74:
[----:B------:R-:W4:Y:S01]  /*0840*/  LDCU UR4, c[0x0][0x3a0] ;  /* 0x00007400ff0477ac */ /* 0x000f220008000800 */
[----:B------:R-:W2:Y:S01]  /*0850*/  LDC.64 R18, c[0x0][0x388] ;  /* 0x0000e200ff127b82 */ /* 0x000ea20000000a00 */
[----:B------:R-:W5:Y:S01]  /*0860*/  LDCU.64 UR16, c[0x0][0x3a8] ;  /* 0x00007500ff1077ac */ /* 0x000f620008000a00 */
[----:B------:R-:W0:Y:S01]  /*0870*/  LDCU.64 UR18, c[0x0][0x380] ;  /* 0x00007000ff1277ac */ /* 0x000e220008000a00 */
[----:B----4-:R-:W-:Y:S01]  /*0880*/  MOV R7, UR4 ;  /* 0x0000000400077c02 */ /* 0x010fe20008000f00 */
[----:B------:R-:W4:Y:S01]  /*0890*/  LDCU.64 UR4, c[0x0][0x3b0] ;  /* 0x00007600ff0477ac */ /* 0x000f220008000a00 */
[----:B-----5:R-:W-:-:S03]  /*08a0*/  IMAD.U32 R17, RZ, RZ, UR17 ;  /* 0x00000011ff117e24 */ /* 0x020fc6000f8e00ff */
[----:B------:R-:W-:-:S04]  /*08b0*/  IMAD R6, R0, R7, R4 ;  /* 0x0000000700067224 */ /* 0x000fc800078e0204 */
[----:B--2---:R-:W-:-:S03]  /*08c0*/  IMAD.WIDE R14, R6, 0x8, R18 ;  /* 0x00000008060e7825 */ /* 0x004fc600078e0212 */
[----:B------:R-:W-:-:S05]  /*08d0*/  IADD3 R16, P0, PT, R14, 0x8, RZ ;  /* 0x000000080e107810 */ /* 0x000fca0007f1e0ff */
[----:B------:R-:W-:Y:S01]  /*08e0*/  IMAD.X R14, RZ, RZ, R15, P0 ;  /* 0x000000ffff0e7224 */ /* 0x000fe200000e060f */
[----:B----4-:R-:W-:Y:S01]  /*08f0*/  ISETP.GT.U32.AND P0, PT, R16, UR4, PT ;  /* 0x0000000410007c0c */ /* 0x010fe2000bf04070 */
[----:B0-----:R-:W-:Y:S01]  /*0900*/  IMAD.U32 R15, RZ, RZ, UR19 ;  /* 0x00000013ff0f7e24 */ /* 0x001fe2000f8e00ff */
[----:B------:R-:W-:Y:S02]  /*0910*/  MOV R16, UR16 ;  /* 0x0000001000107c02 */ /* 0x000fe40008000f00 */
[----:B------:R-:W-:Y:S02]  /*0920*/  ISETP.GT.U32.AND.EX P0, PT, R14, UR5, PT, P0 ;  /* 0x000000050e007c0c */ /* 0x000fe4000bf04100 */
[----:B------:R-:W-:-:S11]  /*0930*/  MOV R14, UR18 ;  /* 0x00000012000e7c02 */ /* 0x000fd60008000f00 */
[----:B------:R-:W-:Y:S05]  /*0940*/  @P0 BRA `(.L_x_66) ;  /* 0x0000000c00c40947 */ /* 0x000fea0003800000 */
[----:B------:R-:W0:Y:S01]  /*0950*/  LDC.64 R14, c[0x0][0x380] ;  /* 0x0000e000ff0e7b82 */ /* 0x000e220000000a00 */
[----:B------:R-:W-:-:S04]  /*0960*/  IMAD R17, R3, R7, R4 ;  /* 0x0000000703117224 */ /* 0x000fc800078e0204 */
[----:B------:R-:W-:-:S06]  /*0970*/  IMAD.WIDE R18, R17, 0x8, R18 ;  /* 0x0000000811127825 */ /* 0x000fcc00078e0212 */
[----:B------:R-:W2:Y:S01]  /*0980*/  LDG.E.64 R18, desc[UR8][R18.64] ;  /* 0x0000000812127981 */ /* 0x000ea2000c1e1b00 */
[----:B0-----:R-:W-:-:S06]  /*0990*/  IMAD.WIDE R14, R6, 0x8, R14 ;  /* 0x00000008060e7825 */ /* 0x001fcc00078e020e */
[----:B------:R-:W2:Y:S01]  /*09a0*/  LDG.E.64 R14, desc[UR8][R14.64] ;  /* 0x000000080e0e7981 */ /* 0x000ea2000c1e1b00 */
[----:B------:R-:W-:-:S04]  /*09b0*/  IADD3 R4, PT, PT, R4, 0x1, RZ ;  /* 0x0000000104047810 */ /* 0x000fc80007ffe0ff */
[----:B------:R-:W-:Y:S01]  /*09c0*/  ISETP.NE.AND P0, PT, R4, R7, PT ;  /* 0x000000070400720c */ /* 0x000fe20003f05270 */
[----:B--2---:R-:W-:-:S12]  /*09d0*/  DFMA R20, R14, R18, R20 ;  /* 0x000000120e14722b */ /* 0x004fd80000000014 */
[----:B------:R-:W-:Y:S05]  /*09e0*/  @P0 BRA `(.L_x_74) ;  /* 0xfffffffc00940947 */ /* 0x000fea000383ffff */
[----:B---3--:R-:W-:-:S07]  /*09f0*/  IMAD.MOV.U32 R18, RZ, RZ, R24 ;  /* 0x000000ffff127224 */ /* 0x008fce00078e0018 */
.L_x_73:
[----:B------:R-:W3:Y:S01]  /*0a00*/  LDC.64 R6, c[0x0][0x390] ;  /* 0x0000e400ff067b82 */ /* 0x000ee20000000a00 */
[----:B------:R-:W2:Y:S02]  /*0a10*/  LDCU UR4, c[0x0][0x39c] ;  /* 0x00007380ff0477ac */ /* 0x000ea40008000800 */
[----:B--2---:R-:W-:Y:S01]  /*0a20*/  IMAD R15, R0, UR4, R3 ;  /* 0x00000004000f7c24 */ /* 0x004fe2000f8e0203 */
[----:B------:R-:W-:-:S03]  /*0a30*/  IADD3 R3, PT, PT, R3, R22, RZ ;  /* 0x0000001603037210 */ /* 0x000fc60007ffe0ff */
[----:B---3--:R-:W-:Y:S01]  /*0a40*/  IMAD.WIDE R6, R15, 0x8, R6 ;  /* 0x000000080f067825 */ /* 0x008fe200078e0206 */
[----:B------:R-:W-:-:S04]  /*0a50*/  ISETP.GE.AND P0, PT, R3, UR4, PT ;  /* 0x0000000403007c0c */ /* 0x000fc8000bf06270 */
[----:B------:R3:W-:Y:S09]  /*0a60*/  STG.E.64 desc[UR8][R6.64], R20 ;  /* 0x0000001406007986 */ /* 0x0007f2000c101b08 */
[----:B------:R-:W-:Y:S05]  /*0a70*/  @!P0 BRA `(.L_x_75) ;  /* 0xfffffffc005c8947 */ /* 0x000fea000383ffff */
.L_x_72:
[----:B------:R-:W3:Y:S01]  /*0a80*/  LDCU UR4, c[0x0][0x398] ;  /* 0x00007300ff0477ac */ /* 0x000ee20008000800 */
[----:B------:R-:W-:Y:S01]  /*0a90*/  IMAD.IADD R0, R0, 0x1, R23 ;  /* 0x0000000100007824 */ /* 0x000fe200078e0217 */
[----:B---3--:R-:W-:-:S04]  /*0aa0*/  MOV R7, UR4 ;  /* 0x0000000400077c02 */ /* 0x008fc80008000f00 */
[----:B------:R-:W-:-:S13]  /*0ab0*/  ISETP.GE.AND P0, PT, R0, R7, PT ;  /* 0x000000070000720c */ /* 0x000fda0003f06270 */
[----:B------:R-:W-:Y:S05]  /*0ac0*/  @!P0 BRA `(.L_x_76) ;  /* 0xfffffffc003c8947 */ /* 0x000fea000383ffff */
.L_x_63:
[----:B------:R-:W-:-:S13]  /*0ad0*/  ISETP.GE.AND P0, PT, R0, R7, PT ;  /* 0x000000070000720c */ /* 0x000fda0003f06270 */
[----:B------:R-:W-:Y:S05]  /*0ae0*/  @P0 BRA `(.L_x_71) ;  /* 0x0000000800fc0947 */ /* 0x000fea0003800000 */
.L_x_87:
[----:B------:R-:W3:Y:S02]  /*0af0*/  LDCU UR4, c[0x0][0x39c] ;  /* 0x00007380ff0477ac */ /* 0x000ee40008000800 */
[----:B---3--:R-:W-:-:S13]  /*0b00*/  ISETP.GE.AND P0, PT, R3, UR4, PT ;  /* 0x0000000403007c0c */ /* 0x008fda000bf06270 */
[----:B------:R-:W-:Y:S05]  /*0b10*/  @P0 BRA `(.L_x_77) ;  /* 0x0000000800d80947 */ /* 0x000fea0003800000 */
.L_x_86:
[----:B------:R-:W3:Y:S01]  /*0b20*/  LDC.64 R6, c[0x0][0x390] ;  /* 0x0000e400ff067b82 */ /* 0x000ee20000000a00 */
[----:B------:R-:W2:Y:S01]  /*0b30*/  LDCU UR4, c[0x0][0x39c] ;  /* 0x00007380ff0477ac */ /* 0x000ea20008000800 */
[----:B------:R-:W4:Y:S01]  /*0b40*/  LDCU.64 UR16, c[0x0][0x3b0] ;  /* 0x00007600ff1077ac */ /* 0x000f220008000a00 */
[----:B--2---:R-:W-:-:S04]  /*0b50*/  IMAD R15, R0, UR4, R3 ;  /* 0x00000004000f7c24 */ /* 0x004fc8000f8e0203 */
[----:B---3--:R-:W-:-:S03]  /*0b60*/  IMAD.WIDE R6, R15, 0x8, R6 ;  /* 0x000000080f067825 */ /* 0x008fc600078e0206 */
[----:B------:R-:W-:-:S04]  /*0b70*/  IADD3 R4, P1, PT, R6, 0x8, RZ ;  /* 0x0000000806047810 */ /* 0x000fc80007f3e0ff */
[----:B----4-:R-:W-:Y:S01]  /*0b80*/  ISETP.GT.U32.AND P0, PT, R4, UR16, PT ;  /* 0x0000001004007c0c */ /* 0x010fe2000bf04070 */
[----:B------:R-:W-:-:S05]  /*0b90*/  IMAD.X R4, RZ, RZ, R7, P1 ;  /* 0x000000ffff047224 */ /* 0x000fca00008e0607 */
[----:B------:R-:W-:-:S13]  /*0ba0*/  ISETP.GT.U32.AND.EX P0, PT, R4, UR17, PT, P0 ;  /* 0x0000001104007c0c */ /* 0x000fda000bf04100 */
[----:B------:R-:W-:Y:S05]  /*0bb0*/  @P0 BRA `(.L_x_78) ;  /* 0x0000000800fc0947 */ /* 0x000fea0003800000 */
[----:B------:R-:W2:Y:S01]  /*0bc0*/  LDC R15, c[0x0][0x3a0] ;  /* 0x0000e800ff0f7b82 */ /* 0x000ea20000000800 */
[----:B------:R-:W-:Y:S01]  /*0bd0*/  BSSY.RECONVERGENT B0, `(.L_x_79) ;  /* 0x00000a2000007945 */ /* 0x000fe20003800200 */
[----:B--2---:R-:W-:-:S13]  /*0be0*/  ISETP.GE.AND P0, PT, R18, R15, PT ;  /* 0x0000000f1200720c */ /* 0x004fda0003f06270 */
[----:B------:R-:W-:Y:S05]  /*0bf0*/  @P0 BRA `(.L_x_80) ;  /* 0x00000008007c0947 */ /* 0x000fea0003800000 */
[----:B------:R-:W-:Y:S01]  /*0c00*/  IADD3 R4, PT, PT, R18, -R15, RZ ;  /* 0x8000000f12047210 */ /* 0x000fe20007ffe0ff */
[----:B------:R-:W-:Y:S01]  /*0c10*/  BSSY.RECONVERGENT B1, `(.L_x_81) ;  /* 0x0000044000017945 */ /* 0x000fe20003800200 */
[----:B------:R-:W-:Y:S02]  /*0c20*/  IMAD.IADD R24, R15, 0x1, -R18 ;  /* 0x000000010f187824 */ /* 0x000fe400078e0a12 */
[----:B------:R-:W-:Y:S02]  /*0c30*/  ISETP.GT.U32.AND P0, PT, R4, -0x10, PT ;  /* 0xfffffff00400780c */ /* 0x000fe40003f04070 */
[----:B------:R-:W-:-:S11]  /*0c40*/  MOV R4, R18 ;  /* 0x0000001200047202 */ /* 0x000fd60000000f00 */
[----:B------:R-:W-:Y:S05]  /*0c50*/  @P0 BRA `(.L_x_82) ;  /* 0x0000000000fc0947 */ /* 0x000fea0003800000 */
[----:B------:R-:W-:Y:S01]  /*0c60*/  LOP3.LUT R27, R24, 0xfffffff0, RZ, 0xc0, !PT ;  /* 0xfffffff0181b7812 */ /* 0x000fe200078ec0ff */
[-CC-:B------:R-:W-:Y:S02]  /*0c70*/  IMAD R25, R0, R15.reuse, R18.reuse ;  /* 0x0000000f00197224 */ /* 0x180fe400078e0212 */
[--C-:B------:R-:W-:Y:S01]  /*0c80*/  IMAD R26, R3, R15, R18.reuse ;  /* 0x0000000f031a7224 */ /* 0x100fe200078e0212 */
[----:B------:R-:W-:Y:S01]  /*0c90*/  IADD3 R27, PT, PT, -R27, RZ, RZ ;  /* 0x000000ff1b1b7210 */ /* 0x000fe20007ffe1ff */
[----:B------:R-:W-:-:S07]  /*0ca0*/  IMAD.MOV.U32 R4, RZ, RZ, R18 ;  /* 0x000000ffff047224 */ /* 0x000fce00078e0012 */
.L_x_83:
[----:B------:R-:W2:Y:S08]  /*0cb0*/  LDC.64 R14, c[0x0][0x380] ;  /* 0x0000e000ff0e7b82 */ /* 0x000eb00000000a00 */
[----:B------:R-:W3:Y:S01]  /*0cc0*/  LDC.64 R16, c[0x0][0x388] ;  /* 0x0000e200ff107b82 */ /* 0x000ee20000000a00 */
[----:B--2---:R-:W-:-:S05]  /*0cd0*/  IMAD.WIDE R14, R25, 0x8, R14 ;  /* 0x00000008190e7825 */ /* 0x004fca00078e020e */
[----:B------:R-:W2:Y:S01]  /*0ce0*/  LDG.E.64 R18, desc[UR8][R14.64] ;  /* 0x000000080e127981 */ /* 0x000ea2000c1e1b00 */
[----:B---3--:R-:W-:-:S05]  /*0cf0*/  IMAD.WIDE R16, R26, 0x8, R16 ;  /* 0x000000081a107825 */ /* 0x008fca00078e0210 */
[----:B------:R-:W2:Y:S02]  /*0d00*/  LDG.E.64 R22, desc[UR8][R16.64] ;  /* 0x0000000810167981 */ /* 0x000ea4000c1e1b00 */
[----:B--2---:R-:W-:Y:S02]  /*0d10*/  DFMA R22, R18, R22, R20 ;  /* 0x000000161216722b */ /* 0x004fe40000000014 */
[----:B------:R-:W2:Y:S04]  /*0d20*/  LDG.E.64 R18, desc[UR8][R14.64+0x8] ;  /* 0x000008080e127981 */ /* 0x000ea8000c1e1b00 */
[----:B------:R-:W2:Y:S02]  /*0d30*/  LDG.E.64 R20, desc[UR8][R16.64+0x8] ;  /* 0x0000080810147981 */ /* 0x000ea4000c1e1b00 */
[----:B--2---:R-:W-:-:S02]  /*0d40*/  DFMA R20, R18, R20, R22 ;  /* 0x000000141214722b */ /* 0x004fc40000000016 */
[----:B------:R-:W2:Y:S04]  /*0d50*/  LDG.E.64 R18, desc[UR8][R14.64+0x10] ;  /* 0x000010080e127981 */ /* 0x000ea8000c1e1b00 */
        /* <DEDUP_REMOVED lines=36> */
[----:B------:R-:W2:Y:S01]  /*0fa0*/  LDG.E.64 R22, desc[UR8][R16.64+0x70] ;  /* 0x0000700810167981 */ /* 0x000ea2000c1e1b00 */
[----:B------:R-:W-:-:S05]  /*0fb0*/  VIADD R27, R27, 0x10 ;  /* 0x000000101b1b7836 */ /* 0x000fca0000000000 */
[----:B------:R-:W-:Y:S01]  /*0fc0*/  ISETP.NE.AND P0, PT, R27, RZ, PT ;  /* 0x000000ff1b00720c */ /* 0x000fe20003f05270 */
[----:B--2---:R-:W-:Y:S01]  /*0fd0*/  DFMA R20, R20, R22, R18 ;  /* 0x000000161414722b */ /* 0x004fe20000000012 */
[----:B------:R-:W2:Y:S04]  /*0fe0*/  LDG.E.64 R18, desc[UR8][R14.64+0x78] ;  /* 0x000078080e127981 */ /* 0x000ea8000c1e1b00 */
[----:B------:R-:W2:Y:S01]  /*0ff0*/  LDG.E.64 R22, desc[UR8][R16.64+0x78] ;  /* 0x0000780810167981 */ /* 0x000ea2000c1e1b00 */
[----:B------:R-:W-:Y:S01]  /*1000*/  IADD3 R4, PT, PT, R4, 0x10, RZ ;  /* 0x0000001004047810 */ /* 0x000fe20007ffe0ff */
[----:B------:R-:W-:Y:S01]  /*1010*/  VIADD R26, R26, 0x10 ;  /* 0x000000101a1a7836 */ /* 0x000fe20000000000 */
[----:B------:R-:W-:Y:S01]  /*1020*/  IADD3 R25, PT, PT, R25, 0x10, RZ ;  /* 0x0000001019197810 */ /* 0x000fe20007ffe0ff */
[----:B--2---:R-:W-:-:S03]  /*1030*/  DFMA R20, R18, R22, R20 ;  /* 0x000000161214722b */ /* 0x004fc60000000014 */
[----:B------:R-:W-:Y:S08]  /*1040*/  @P0 BRA `(.L_x_83) ;  /* 0xfffffffc00180947 */ /* 0x000ff0000383ffff */
.L_x_82:
[----:B01----:R-:W-:Y:S05]  /*1050*/  BSYNC.RECONVERGENT B1 ;  /* 0x0000000000017941 */ /* 0x003fea0003800200 */
.L_x_81:
[----:B------:R-:W0:Y:S01]  /*1060*/  LDC R26, c[0x0][0x3a0] ;  /* 0x0000e800ff1a7b82 */ /* 0x000e220000000800 */
[----:B------:R-:W-:Y:S02]  /*1070*/  LOP3.LUT P0, R14, R24, 0xf, RZ, 0xc0, !PT ;  /* 0x0000000f180e7812 */ /* 0x000fe4000780c0ff */
[----:B0-----:R-:W-:-:S11]  /*1080*/  MOV R18, R26 ;  /* 0x0000001a00127202 */ /* 0x001fd60000000f00 */
        /* <DEDUP_REMOVED lines=10> */
[----:B------:R-:W2:Y:S01]  /*1130*/  LDG.E.64 R28, desc[UR8][R16.64+0x38] ;  /* 0x00003808101c7981 */ /* 0x000ea2000c1e1b00 */
[----:B0-----:R-:W-:-:S03]  /*1140*/  IMAD.WIDE R14, R23, 0x8, R14 ;  /* 0x00000008170e7825 */ /* 0x001fc600078e020e */
[----:B------:R-:W3:Y:S04]  /*1150*/  LDG.E.64 R22, desc[UR8][R16.64] ;  /* 0x0000000810167981 */ /* 0x000ee8000c1e1b00 */
[----:B------:R-:W3:Y:S02]  /*1160*/  LDG.E.64 R18, desc[UR8][R14.64] ;  /* 0x000000080e127981 */ /* 0x000ee4000c1e1b00 */
[----:B---3--:R-:W-:Y:S02]  /*1170*/  DFMA R20, R22, R18, R20 ;  /* 0x000000121614722b */ /* 0x008fe40000000014 */
[----:B------:R-:W3:Y:S04]  /*1180*/  LDG.E.64 R18, desc[UR8][R16.64+0x8] ;  /* 0x0000080810127981 */ /* 0x000ee8000c1e1b00 */
[----:B------:R-:W3:Y:S02]  /*1190*/  LDG.E.64 R22, desc[UR8][R14.64+0x8] ;  /* 0x000008080e167981 */ /* 0x000ee4000c1e1b00 */
[----:B---3--:R-:W-:-:S02]  /*11a0*/  DFMA R22, R18, R22, R20 ;  /* 0x000000161216722b */ /* 0x008fc40000000014 */
        /* <DEDUP_REMOVED lines=13> */
[----:B------:R-:W3:Y:S04]  /*1280*/  LDG.E.64 R18, desc[UR8][R14.64+0x30] ;  /* 0x000030080e127981 */ /* 0x000ee8000c1e1b00 */
[----:B------:R-:W2:Y:S01]  /*1290*/  LDG.E.64 R14, desc[UR8][R14.64+0x38] ;  /* 0x000038080e0e7981 */ /* 0x000ea2000c1e1b00 */
[----:B------:R-:W-:Y:S01]  /*12a0*/  IADD3 R4, PT, PT, R4, 0x8, RZ ;  /* 0x0000000804047810 */ /* 0x000fe20007ffe0ff */
[----:B---3--:R-:W-:-:S08]  /*12b0*/  DFMA R20, R20, R18, R22 ;  /* 0x000000121414722b */ /* 0x008fd00000000016 */
[----:B--2---:R-:W-:-:S11]  /*12c0*/  DFMA R20, R28, R14, R20 ;  /* 0x0000000e1c14722b */ /* 0x004fd60000000014 */
.L_x_85:
[----:B------:R-:W-:Y:S05]  /*12d0*/  BSYNC.RECONVERGENT B1 ;  /* 0x0000000000017941 */ /* 0x000fea0003800200 */
.L_x_84:
[----:B------:R-:W-:Y:S01]  /*12e0*/  LOP3.LUT P0, R14, R24, 0x7, RZ, 0xc0, !PT ;  /* 0x00000007180e7812 */ /* 0x000fe2000780c0ff */
[----:B------:R-:W-:-:S12]  /*12f0*/  IMAD.MOV.U32 R18, RZ, RZ, R26 ;  /* 0x000000ffff127224 */ /* 0x000fd800078e001a */
[----:B------:R-:W-:Y:S05]  /*1300*/  @!P0 BRA `(.L_x_80) ;  /* 0x0000000000b88947 */ /* 0x000fea0003800000 */
[----:B------:R-:W1:Y:S01]  /*1310*/  LDC.64 R28, c[0x0][0x380] ;  /* 0x0000e000ff1c7b82 */ /* 0x000e620000000a00 */
[----:B------:R-:W-:-:S07]  /*1320*/  ISETP.GE.U32.AND P0, PT, R14, 0x4, PT ;  /* 0x000000040e00780c */ /* 0x000fce0003f06070 */
[----:B------:R-:W2:Y:S06]  /*1330*/  LDC.64 R22, c[0x0][0x388] ;  /* 0x0000e200ff167b82 */ /* 0x000eac0000000a00 */
[-CC-:B0-----:R-:W-:Y:S02]  /*1340*/  @P0 IMAD R15, R0, R25.reuse, R4.reuse ;  /* 0x00000019000f0224 */ /* 0x181fe400078e0204 */
[----:B------:R-:W-:Y:S02]  /*1350*/  @P0 IMAD R17, R3, R25, R4 ;  /* 0x0000001903110224 */ /* 0x000fe400078e0204 */
[----:B-1----:R-:W-:-:S05]  /*1360*/  @P0 IMAD.WIDE R28, R15, 0x8, R28 ;  /* 0x000000080f1c0825 */ /* 0x002fca00078e021c */
[----:B------:R-:W3:Y:S01]  /*1370*/  @P0 LDG.E.64 R26, desc[UR8][R28.64] ;  /* 0x000000081c1a0981 */ /* 0x000ee2000c1e1b00 */
[----:B--2---:R-:W-:-:S03]  /*1380*/  @P0 IMAD.WIDE R22, R17, 0x8, R22 ;  /* 0x0000000811160825 */ /* 0x004fc600078e0216 */
[----:B------:R-:W2:Y:S04]  /*1390*/  @P0 LDG.E.64 R16, desc[UR8][R28.64+0x8] ;  /* 0x000008081c100981 */ /* 0x000ea8000c1e1b00 */
[----:B------:R-:W3:Y:S04]  /*13a0*/  @P0 LDG.E.64 R14, desc[UR8][R22.64] ;  /* 0x00000008160e0981 */ /* 0x000ee8000c1e1b00 */
[----:B------:R-:W2:Y:S01]  /*13b0*/  @P0 LDG.E.64 R18, desc[UR8][R22.64+0x8] ;  /* 0x0000080816120981 */ /* 0x000ea2000c1e1b00 */
[----:B---3--:R-:W-:-:S08]  /*13c0*/  @P0 DFMA R14, R26, R14, R20 ;  /* 0x0000000e1a0e022b */ /* 0x008fd00000000014 */
[----:B--2---:R-:W-:Y:S01]  /*13d0*/  @P0 DFMA R18, R16, R18, R14 ;  /* 0x000000121012022b */ /* 0x004fe2000000000e */
[----:B------:R-:W2:Y:S04]  /*13e0*/  @P0 LDG.E.64 R16, desc[UR8][R28.64+0x10] ;  /* 0x000010081c100981 */ /* 0x000ea8000c1e1b00 */
[----:B------:R-:W2:Y:S01]  /*13f0*/  @P0 LDG.E.64 R14, desc[UR8][R22.64+0x10] ;  /* 0x00001008160e0981 */ /* 0x000ea2000c1e1b00 */
[----:B------:R-:W0:Y:S01]  /*1400*/  LDC R26, c[0x0][0x3a0] ;  /* 0x0000e800ff1a7b82 */ /* 0x000e220000000800 */
[----:B------:R-:W-:-:S04]  /*1410*/  LOP3.LUT R24, R24, 0x3, RZ, 0xc0, !PT ;  /* 0x0000000318187812 */ /* 0x000fc800078ec0ff */
[----:B------:R-:W-:Y:S01]  /*1420*/  ISETP.NE.AND P1, PT, R24, RZ, PT ;  /* 0x000000ff1800720c */ /* 0x000fe20003f25270 */
[----:B--2---:R-:W-:Y:S01]  /*1430*/  @P0 DFMA R14, R16, R14, R18 ;  /* 0x0000000e100e022b */ /* 0x004fe20000000012 */
[----:B------:R-:W2:Y:S04]  /*1440*/  @P0 LDG.E.64 R16, desc[UR8][R28.64+0x18] ;  /* 0x000018081c100981 */ /* 0x000ea8000c1e1b00 */
[----:B------:R-:W2:Y:S01]  /*1450*/  @P0 LDG.E.64 R18, desc[UR8][R22.64+0x18] ;  /* 0x0000180816120981 */ /* 0x000ea2000c1e1b00 */
[----:B------:R-:W-:Y:S02]  /*1460*/  @P0 IADD3 R4, PT, PT, R4, 0x4, RZ ;  /* 0x0000000404040810 */ /* 0x000fe40007ffe0ff */
[----:B--2---:R-:W-:Y:S01]  /*1470*/  @P0 DFMA R20, R16, R18, R14 ;  /* 0x000000121014022b */ /* 0x004fe2000000000e */
[----:B0-----:R-:W-:-:S03]  /*1480*/  MOV R18, R26 ;  /* 0x0000001a00127202 */ /* 0x001fc60000000f00 */
[----:B------:R-:W-:Y:S07]  /*1490*/  @!P1 BRA `(.L_x_80) ;  /* 0x0000000000549947 */ /* 0x000fee0003800000 */
[----:B------:R-:W0:Y:S01]  /*14a0*/  LDC.64 R14, c[0x0][0x380] ;  /* 0x0000e000ff0e7b82 */ /* 0x000e220000000a00 */
[-CC-:B------:R-:W-:Y:S02]  /*14b0*/  IMAD R19, R0, R25.reuse, R4.reuse ;  /* 0x0000001900137224 */ /* 0x180fe400078e0204 */
[----:B------:R-:W-:-:S05]  /*14c0*/  IMAD R25, R3, R25, R4 ;  /* 0x0000001903197224 */ /* 0x000fca00078e0204 */
[----:B------:R-:W1:Y:S01]  /*14d0*/  LDC.64 R16, c[0x0][0x388] ;  /* 0x0000e200ff107b82 */ /* 0x000e620000000a00 */
[----:B0-----:R-:W-:-:S05]  /*14e0*/  IMAD.WIDE R14, R19, 0x8, R14 ;  /* 0x00000008130e7825 */ /* 0x001fca00078e020e */
[----:B------:R-:W2:Y:S01]  /*14f0*/  LDG.E.64 R22, desc[UR8][R14.64] ;  /* 0x000000080e167981 */ /* 0x000ea2000c1e1b00 */
[----:B-1----:R-:W-:-:S05]  /*1500*/  IMAD.WIDE R16, R25, 0x8, R16 ;  /* 0x0000000819107825 */ /* 0x002fca00078e0210 */
[----:B------:R-:W2:Y:S01]  /*1510*/  LDG.E.64 R18, desc[UR8][R16.64] ;  /* 0x0000000810127981 */ /* 0x000ea2000c1e1b00 */
[----:B------:R-:W-:Y:S01]  /*1520*/  ISETP.NE.AND P0, PT, R24, 0x1, PT ;  /* 0x000000011800780c */ /* 0x000fe20003f05270 */
[----:B--2---:R-:W-:Y:S01]  /*1530*/  DFMA R20, R22, R18, R20 ;  /* 0x000000121614722b */ /* 0x004fe20000000014 */
[----:B------:R-:W-:-:S11]  /*1540*/  IMAD.MOV.U32 R18, RZ, RZ, R26 ;  /* 0x000000ffff127224 */ /* 0x000fd600078e001a */
[----:B------:R-:W-:Y:S05]  /*1550*/  @!P0 BRA `(.L_x_80) ;  /* 0x0000000000248947 */ /* 0x000fea0003800000 */
[----:B------:R-:W-:Y:S01]  /*1560*/  ISETP.NE.AND P0, PT, R24, 0x2, PT ;  /* 0x000000021800780c */ /* 0x000fe20003f05270 */
[----:B------:R-:W2:Y:S04]  /*1570*/  LDG.E.64 R18, desc[UR8][R16.64+0x8] ;  /* 0x0000080810127981 */ /* 0x000ea8000c1e1b00 */
[----:B------:R-:W2:Y:S08]  /*1580*/  LDG.E.64 R24, desc[UR8][R14.64+0x8] ;  /* 0x000008080e187981 */ /* 0x000eb0000c1e1b00 */
[----:B------:R-:W3:Y:S04]  /*1590*/  @P0 LDG.E.64 R22, desc[UR8][R14.64+0x10] ;  /* 0x000010080e160981 */ /* 0x000ee8000c1e1b00 */
[----:B------:R-:W3:Y:S01]  /*15a0*/  @P0 LDG.E.64 R28, desc[UR8][R16.64+0x10] ;  /* 0x00001008101c0981 */ /* 0x000ee2000c1e1b00 */
[----:B--2---:R-:W-:Y:S01]  /*15b0*/  DFMA R20, R24, R18, R20 ;  /* 0x000000121814722b */ /* 0x004fe20000000014 */
[----:B------:R-:W-:-:S02]  /*15c0*/  MOV R18, R26 ;  /* 0x0000001a00127202 */ /* 0x000fc40000000f00 */
[----:B------:R-:W-:-:S05]  /*15d0*/  @P0 MOV R18, R26 ;  /* 0x0000001a00120202 */ /* 0x000fca0000000f00 */
[----:B---3--:R-:W-:-:S11]  /*15e0*/  @P0 DFMA R20, R22, R28, R20 ;  /* 0x0000001c1614022b */ /* 0x008fd60000000014 */
.L_x_80:
[----:B01----:R-:W-:Y:S05]  /*15f0*/  BSYNC.RECONVERGENT B0 ;  /* 0x0000000000007941 */ /* 0x003fea0003800200 */
.L_x_79:
[----:B------:R-:W0:Y:S01]  /*1600*/  LDC R4, c[0x0][0x374] ;  /* 0x0000dd00ff047b82 */ /* 0x000e220000000800 */
[----:B------:R-:W1:Y:S01]  /*1610*/  LDCU UR4, c[0x0][0x39c] ;  /* 0x00007380ff0477ac */ /* 0x000e620008000800 */
[----:B------:R3:W-:Y:S01]  /*1620*/  STG.E.64 desc[UR8][R6.64], R20 ;  /* 0x0000001406007986 */ /* 0x0007e2000c101b08 */
[----:B0-----:R-:W-:-:S04]  /*1630*/  IMAD R4, R4, UR10, RZ ;  /* 0x0000000a04047c24 */ /* 0x001fc8000f8e02ff */
[----:B------:R-:W-:-:S04]  /*1640*/  IMAD R4, R4, UR11, RZ ;  /* 0x0000000b04047c24 */ /* 0x000fc8000f8e02ff */
[----:B------:R-:W-:-:S05]  /*1650*/  IMAD R3, R4, UR12, R3 ;  /* 0x0000000c04037c24 */ /* 0x000fca000f8e0203 */
[----:B-1----:R-:W-:-:S13]  /*1660*/  ISETP.GE.AND P0, PT, R3, UR4, PT ;  /* 0x0000000403007c0c */ /* 0x002fda000bf06270 */
[----:B---3--:R-:W-:Y:S05]  /*1670*/  @!P0 BRA `(.L_x_86) ;  /* 0xfffffff400288947 */ /* 0x008fea000383ffff */
.L_x_77:
[----:B------:R-:W3:Y:S01]  /*1680*/  LDC R7, c[0x0][0x370] ;  /* 0x0000dc00ff077b82 */ /* 0x000ee20000000800 */
[----:B------:R-:W4:Y:S01]  /*1690*/  LDCU UR4, c[0x0][0x398] ;  /* 0x00007300ff0477ac */ /* 0x000f220008000800 */
[----:B---3--:R-:W-:Y:S02]  /*16a0*/  IMAD R0, R7, UR7, R0 ;  /* 0x0000000707007c24 */ /* 0x008fe4000f8e0200 */
[----:B----4-:R-:W-:-:S05]  /*16b0*/  IMAD.U32 R7, RZ, RZ, UR4 ;  /* 0x00000004ff077e24 */ /* 0x010fca000f8e00ff */
[----:B------:R-:W-:-:S13]  /*16c0*/  ISETP.GE.AND P0, PT, R0, R7, PT ;  /* 0x000000070000720c */ /* 0x000fda0003f06270 */
[----:B------:R-:W-:Y:S05]  /*16d0*/  @!P0 BRA `(.L_x_87) ;  /* 0xfffffff400048947 */ /* 0x000fea000383ffff */
.L_x_71:
[----:B------:R-:W-:-:S13]  /*16e0*/  ISETP.GE.AND P0, PT, R0, R7, PT ;  /* 0x000000070000720c */ /* 0x000fda0003f06270 */
[----:B01----:R-:W-:Y:S05]  /*16f0*/  @P0 EXIT ;  /* 0x000000000000094d */ /* 0x003fea0003800000 */
.L_x_88:
[----:B0-----:R-:W0:Y:S01]  /*1700*/  LDCU UR4, c[0x0][0x39c] ;  /* 0x00007380ff0477ac */ /* 0x001e220008000800 */
[----:B------:R-:W-:Y:S02]  /*1710*/  MOV R2, R12 ;  /* 0x0000000c00027202 */ /* 0x000fe40000000f00 */
[----:B---3--:R-:W-:Y:S02]  /*1720*/  MOV R5, R13 ;  /* 0x0000000d00057202 */ /* 0x008fe40000000f00 */
        /* <DEDUP_REMOVED lines=8> */
.L_x_78:
[----:B------:R-:W3:Y:S01]  /*17b0*/  LDCU UR4, c[0x0][0x3a0] ;  /* 0x00007400ff0477ac */ /* 0x000ee20008000800 */
[----:B------:R-:W-:Y:S02]  /*17c0*/  MOV R12, R2 ;  /* 0x00000002000c7202 */ /* 0x000fe40000000f00 */
[----:B------:R-:W-:Y:S01]  /*17d0*/  MOV R13, R5 ;  /* 0x00000005000d7202 */ /* 0x000fe20000000f00 */
[----:B---3--:R-:W-:-:S05]  /*17e0*/  IMAD.U32 R7, RZ, RZ, UR4 ;  /* 0x00000004ff077e24 */ /* 0x008fca000f8e00ff */
[----:B------:R-:W-:-:S13]  /*17f0*/  ISETP.GE.AND P0, PT, R18, R7, PT ;  /* 0x000000071200720c */ /* 0x000fda0003f06270 */
[----:B------:R-:W-:Y:S05]  /*1800*/  @P0 BRA `(.L_x_89) ;  /* 0x0000000000600947 */ /* 0x000fea0003800000 */
[----:B------:R-:W-:Y:S01]  /*1810*/  IMAD.MOV.U32 R4, RZ, RZ, R18 ;  /* 0x000000ffff047224 */ /* 0x000fe200078e0012 */
[----:B------:R-:W-:Y:S01]  /*1820*/  MOV R16, R10 ;  /* 0x0000000a00107202 */ /* 0x000fe20000000f00 */
[----:B--2---:R-:W-:Y:S01]  /*1830*/  IMAD.MOV.U32 R14, RZ, RZ, R8 ;  /* 0x000000ffff0e7224 */ /* 0x004fe200078e0008 */
[----:B------:R-:W-:Y:S02]  /*1840*/  MOV R17, R11 ;  /* 0x0000000b00117202 */ /* 0x000fe40000000f00 */
[----:B------:R-:W-:-:S07]  /*1850*/  MOV R15, R9 ;  /* 0x00000009000f7202 */ /* 0x000fce0000000f00 */
.L_x_66:
[----:B------:R-:W-:Y:S01]  /*1860*/  BSSY.RECONVERGENT B0, `(.L_x_90) ;  /* 0x0000010000007945 */ /* 0x000fe20003800200 */
.L_x_91:
[-CC-:B------:R-:W-:Y:S02]  /*1870*/  IMAD R23, R0, R7.reuse, R4.reuse ;  /* 0x0000000700177224 */ /* 0x180fe400078e0204 */
[----:B------:R-:W-:Y:S02]  /*1880*/  IMAD R25, R3, R7, R4 ;  /* 0x0000000703197224 */ /* 0x000fe400078e0204 */
[----:B------:R-:W-:-:S04]  /*1890*/  IMAD.WIDE R22, R23, 0x8, R14 ;  /* 0x0000000817167825 */ /* 0x000fc800078e020e */
[----:B--23--:R-:W-:Y:S02]  /*18a0*/  IMAD.WIDE R24, R25, 0x8, R16 ;  /* 0x0000000819187825 */ /* 0x00cfe400078e0210 */
[----:B------:R-:W2:Y:S04]  /*18b0*/  LDG.E.64 R22, desc[UR8][R22.64] ;  /* 0x0000000816167981 */ /* 0x000ea8000c1e1b00 */
[----:B------:R-:W2:Y:S01]  /*18c0*/  LDG.E.64 R24, desc[UR8][R24.64] ;  /* 0x0000000818187981 */ /* 0x000ea2000c1e1b00 */
[----:B------:R-:W-:Y:S01]  /*18d0*/  IADD3 R18, PT, PT, R4, 0x1, RZ ;  /* 0x0000000104127810 */ /* 0x000fe20007ffe0ff */
[----:B------:R-:W-:Y:S01]  /*18e0*/  IMAD.MOV.U32 R10, RZ, RZ, R16 ;  /* 0x000000ffff0a7224 */ /* 0x000fe200078e0010 */
[----:B------:R-:W-:Y:S01]  /*18f0*/  MOV R11, R17 ;  /* 0x00000011000b7202 */ /* 0x000fe20000000f00 */
[----:B------:R-:W-:Y:S01]  /*1900*/  IMAD.MOV.U32 R9, RZ, RZ, R15 ;  /* 0x000000ffff097224 */ /* 0x000fe200078e000f */
[----:B------:R-:W-:-:S02]  /*1910*/  ISETP.GE.AND P0, PT, R18, R7, PT ;  /* 0x000000071200720c */ /* 0x000fc40003f06270 */
[----:B------:R-:W-:Y:S02]  /*1920*/  MOV R8, R14 ;  /* 0x0000000e00087202 */ /* 0x000fe40000000f00 */
[----:B------:R-:W-:Y:S01]  /*1930*/  MOV R4, R18 ;  /* 0x0000001200047202 */ /* 0x000fe20000000f00 */
[----:B--2---:R-:W-:-:S08]  /*1940*/  DFMA R20, R22, R24, R20 ;  /* 0x000000181614722b */ /* 0x004fd00000000014 */
[----:B------:R-:W-:Y:S05]  /*1950*/  @!P0 BRA `(.L_x_91) ;  /* 0xfffffffc00c48947 */ /* 0x000fea000383ffff */
[----:B01----:R-:W-:Y:S05]  /*1960*/  BSYNC.RECONVERGENT B0 ;  /* 0x0000000000007941 */ /* 0x003fea0003800200 */
.L_x_90:
[----:B------:R-:W-:Y:S01]  /*1970*/  MOV R2, R12 ;  /* 0x0000000c00027202 */ /* 0x000fe20000000f00 */
[----:B------:R-:W-:-:S07]  /*1980*/  IMAD.MOV.U32 R5, RZ, RZ, R13 ;  /* 0x000000ffff057224 */ /* 0x000fce00078e000d */
.L_x_89:
[----:B------:R-:W3:Y:S01]  /*1990*/  LDCU UR4, c[0x0][0x39c] ;  /* 0x00007380ff0477ac */ /* 0x000ee20008000800 */
[----:B------:R-:W4:Y:S01]  /*19a0*/  LDC R6, c[0x0][0x374] ;  /* 0x0000dd00ff067b82 */ /* 0x000f220000000800 */
[----:B------:R-:W-:Y:S02]  /*19b0*/  MOV R12, R2 ;  /* 0x00000002000c7202 */ /* 0x000fe40000000f00 */
[----:B------:R-:W-:Y:S01]  /*19c0*/  MOV R13, R5 ;  /* 0x00000005000d7202 */ /* 0x000fe20000000f00 */
[----:B---3--:R-:W-:-:S04]  /*19d0*/  IMAD R7, R0, UR4, R3 ;  /* 0x0000000400077c24 */ /* 0x008fc8000f8e0203 */
[----:B------:R-:W-:-:S04]  /*19e0*/  IMAD.WIDE R4, R7, 0x8, R12 ;  /* 0x0000000807047825 */ /* 0x000fc800078e020c */
[----:B----4-:R-:W-:Y:S01]  /*19f0*/  IMAD R2, R6, UR10, RZ ;  /* 0x0000000a06027c24 */ /* 0x010fe2000f8e02ff */
[----:B------:R3:W-:Y:S03]  /*1a00*/  STG.E.64 desc[UR8][R4.64], R20 ;  /* 0x0000001404007986 */ /* 0x0007e6000c101b08 */
[----:B------:R-:W-:-:S04]  /*1a10*/  IMAD R2, R2, UR11, RZ ;  /* 0x0000000b02027c24 */ /* 0x000fc8000f8e02ff */
[----:B------:R-:W-:Y:S01]  /*1a20*/  IMAD R3, R2, UR12, R3 ;  /* 0x0000000c02037c24 */ /* 0x000fe2000f8e0203 */
[----:B------:R-:W-:Y:S06]  /*1a30*/  BRA `(.L_x_88) ;  /* 0xfffffffc00307947 */ /* 0x000fec000383ffff */
.L_x_92:
        /* <DEDUP_REMOVED lines=12> */
.L_x_126:


//--------------------- .text.extdot_f32          --------------------------
	.section	.text.extdot_f32,"ax",@progbits
	.align	128
        .global         extdot_f32
        .type           extdot_f32,@function
        .size           extdot_f32,(.L_x_127 - extdot_f32)
        .other          extdot_f32,@"STO_CUDA_ENTRY STV_DEFAULT"
extdot_f32:
.text.extdot_f32:
        /* <DEDUP_REMOVED lines=21> */
[----:B------:R-:W-:Y:S01]  /*0150*/  HFMA2 R4, -RZ, RZ, 0, 0 ;  /* 0x00000000ff047431 */ /* 0x000fe200000001ff */
[----:B------:R-:W4:Y:S02]  /*0160*/  LDCU.64 UR18, c[0x0][0x388] ;  /* 0x00007100ff1277ac */ /* 0x000f240008000a00 */
        /* <DEDUP_REMOVED lines=8> */
[----:B---3--:R-:W-:-:S02]  /*01f0*/  MOV R2, UR4 ;  /* 0x0000000400027c02 */ /* 0x008fc40008000f00 */
[----:B------:R-:W-:Y:S01]  /*0200*/  MOV R5, UR5 ;  /* 0x0000000500057c02 */ /* 0x000fe20008000f00 */
[----:B0-----:R-:W-:Y:S01]  /*0210*/  IMAD R3, R3, UR11, R6 ;  /* 0x0000000b03037c24 */ /* 0x001fe2000f8e0206 */
[----:B----4-:R-:W-:Y:S02]  /*0220*/  MOV R12, UR18 ;  /* 0x00000012000c7c02 */ /* 0x010fe40008000f00 */
[----:B------:R-:W-:Y:S02]  /*0230*/  MOV R13, UR19 ;  /* 0x00000013000d7c02 */ /* 0x000fe40008000f00 */
[----:B--2---:R-:W-:Y:S01]  /*0240*/  MOV R14, UR20 ;  /* 0x00000014000e7c02 */ /* 0x004fe20008000f00 */
[----:B------:R-:W-:Y:S01]  /*0250*/  IMAD.U32 R15, RZ, RZ, UR21 ;  /* 0x00000015ff0f7e24 */ /* 0x000fe2000f8e00ff */
[----:B------:R-:W-:Y:S06]  /*0260*/  @!P0 BRA `(.L_x_93) ;  /* 0x0000000000f08947 */ /* 0x000fec0003800000 */
[----:B------:R-:W-:Y:S01]  /*0270*/  ISETP.GE.AND P0, PT, R0, R9, PT ;  /* 0x000000090000720c */ /* 0x000fe20003f06270 */
[----:B------:R-:W0:Y:S01]  /*0280*/  LDCU UR6, c[0x0][0x3a0] ;  /* 0x00007400ff0677ac */ /* 0x000e220008000800 */
[----:B------:R-:W-:Y:S01]  /*0290*/  MOV R22, RZ ;  /* 0x000000ff00167202 */ /* 0x000fe20000000f00 */
[----:B------:R-:W1:Y:S10]  /*02a0*/  LDCU.64 UR14, c[0x0][0x3b0] ;  /* 0x00007600ff0e77ac */ /* 0x000e740008000a00 */
[----:B------:R-:W-:Y:S05]  /*02b0*/  @P0 BRA `(.L_x_94) ;  /* 0x0000000800040947 */ /* 0x000fea0003800000 */
[----:B------:R-:W2:Y:S01]  /*02c0*/  LDC R4, c[0x0][0x374] ;  /* 0x0000dd00ff047b82 */ /* 0x000ea20000000800 */
[----:B------:R-:W-:-:S07]  /*02d0*/  HFMA2 R22, -RZ, RZ, 0, 0 ;  /* 0x00000000ff167431 */ /* 0x000fce00000001ff */
[----:B------:R-:W3:Y:S01]  /*02e0*/  LDC R23, c[0x0][0x370] ;  /* 0x0000dc00ff177b82 */ /* 0x000ee20000000800 */
[----:B--2---:R-:W-:-:S04]  /*02f0*/  IMAD R4, R4, UR10, RZ ;  /* 0x0000000a04047c24 */ /* 0x004fc8000f8e02ff */
[----:B------:R-:W-:Y:S01]  /*0300*/  IMAD R24, R4, UR11, RZ ;  /* 0x0000000b04187c24 */ /* 0x000fe2000f8e02ff */
[----:B------:R-:W-:Y:S01]  /*0310*/  MOV R4, RZ ;  /* 0x000000ff00047202 */ /* 0x000fe20000000f00 */
[----:B---3--:R-:W-:Y:S02]  /*0320*/  IMAD R23, R23, UR7, RZ ;  /* 0x0000000717177c24 */ /* 0x008fe4000f8e02ff */
[----:B------:R-:W-:-:S07]  /*0330*/  IMAD R24, R24, UR12, RZ ;  /* 0x0000000c18187c24 */ /* 0x000fce000f8e02ff */
.L_x_100:
[----:B--2---:R-:W2:Y:S02]  /*0340*/  LDCU UR4, c[0x0][0x39c] ;  /* 0x00007380ff0477ac */ /* 0x004ea40008000800 */
[----:B--2---:R-:W-:-:S13]  /*0350*/  ISETP.GE.AND P0, PT, R3, UR4, PT ;  /* 0x0000000403007c0c */ /* 0x004fda000bf06270 */
[----:B------:R-:W-:Y:S05]  /*0360*/  @P0 BRA `(.L_x_95) ;  /* 0x0000000000980947 */ /* 0x000fea0003800000 */
.L_x_99:
[----:B--2---:R-:W2:Y:S02]  /*0370*/  LDCU UR4, c[0x0][0x3a0] ;  /* 0x00007400ff0477ac */ /* 0x004ea40008000800 */
[----:B--2---:R-:W-:-:S13]  /*0380*/  ISETP.GE.AND P0, PT, R22, UR4, PT ;  /* 0x0000000416007c0c */ /* 0x004fda000bf06270 */
[----:B------:R-:W-:Y:S05]  /*0390*/  @P0 BRA `(.L_x_96) ;  /* 0x00000000006c0947 */ /* 0x000fea0003800000 */
[----:B------:R-:W2:Y:S01]  /*03a0*/  LDC R25, c[0x0][0x3a0] ;  /* 0x0000e800ff197b82 */ /* 0x000ea20000000800 */
[----:B------:R-:W-:-:S07]  /*03b0*/  MOV R6, R22 ;  /* 0x0000001600067202 */ /* 0x000fce0000000f00 */
[----:B------:R-:W3:Y:S02]  /*03c0*/  LDC.64 R18, c[0x0][0x388] ;  /* 0x0000e200ff127b82 */ /* 0x000ee40000000a00 */
.L_x_98:
        /* <DEDUP_REMOVED lines=21> */
[----:B----4-:R-:W-:-:S12]  /*0520*/  FFMA R4, R21, R8, R4 ;  /* 0x0000000815047223 */ /* 0x010fd80000000004 */
[----:B------:R-:W-:Y:S05]  /*0530*/  @P0 BRA `(.L_x_98) ;  /* 0xfffffffc00a40947 */ /* 0x000fea000383ffff */
[----:B--2---:R-:W-:-:S07]  /*0540*/  MOV R22, R25 ;  /* 0x0000001900167202 */ /* 0x004fce0000000f00 */
.L_x_96:
        /* <DEDUP_REMOVED lines=8> */
.L_x_95:
[----:B------:R-:W3:Y:S01]  /*05d0*/  LDCU UR4, c[0x0][0x398] ;  /* 0x00007300ff0477ac */ /* 0x000ee20008000800 */
[----:B------:R-:W-:Y:S01]  /*05e0*/  IADD3 R0, PT, PT, R0, R23, RZ ;  /* 0x0000001700007210 */ /* 0x000fe20007ffe0ff */
[----:B---3--:R-:W-:-:S05]  /*05f0*/  IMAD.U32 R9, RZ, RZ, UR4 ;  /* 0x00000004ff097e24 */ /* 0x008fca000f8e00ff */
[----:B------:R-:W-:-:S13]  /*0600*/  ISETP.GE.AND P0, PT, R0, R9, PT ;  /* 0x000000090000720c */ /* 0x000fda0003f06270 */
[----:B------:R-:W-:Y:S05]  /*0610*/  @!P0 BRA `(.L_x_100) ;  /* 0xfffffffc00488947 */ /* 0x000fea000383ffff */
[----:B------:R-:W-:Y:S05]  /*0620*/  BRA `(.L_x_101) ;  /* 0x0000000000447947 */ /* 0x000fea0003800000 */
.L_x_93:
[----:B------:R-:W0:Y:S01]  /*0630*/  LDCU UR13, c[0x0][0x39c] ;  /* 0x00007380ff0d77ac */ /* 0x000e220008000800 */
        /* <DEDUP_REMOVED lines=8> */
[----:B------:R-:W-:Y:S02]  /*06c0*/  IMAD R17, R9, UR13, RZ ;  /* 0x0000000d09117c24 */ /* 0x000fe4000f8e02ff */
[----:B------:R-:W-:Y:S01]  /*06d0*/  HFMA2 R22, -RZ, RZ, 0, 0 ;  /* 0x00000000ff167431 */ /* 0x000fe200000001ff */
[----:B------:R-:W-:Y:S01]  /*06e0*/  MOV R4, RZ ;  /* 0x000000ff00047202 */ /* 0x000fe20000000f00 */
[----:B0-----:R-:W-:-:S03]  /*06f0*/  IMAD.WIDE R6, R17, 0x4, R6 ;  /* 0x0000000411067825 */ /* 0x001fc600078e0206 */
[----:B------:R-:W-:-:S04]  /*0700*/  ISETP.GE.U32.AND P0, PT, R6, UR14, PT ;  /* 0x0000000e06007c0c */ /* 0x000fc8000bf06070 */
[----:B------:R-:W-:-:S13]  /*0710*/  ISETP.GE.U32.AND.EX P0, PT, R7, UR15, PT, P0 ;  /* 0x0000000f07007c0c */ /* 0x000fda000bf06100 */
[----:B------:R-:W-:Y:S05]  /*0720*/  @!P0 BRA `(.L_x_102) ;  /* 0x0000000c00d88947 */ /* 0x000fea0003800000 */
[----:B------:R-:W-:Y:S05]  /*0730*/  BRA `(.L_x_94) ;  /* 0x0000000000e47947 */ /* 0x000fea0003800000 */
.L_x_101:
        /* <DEDUP_REMOVED lines=8> */
.L_x_107:
[----:B--2---:R-:W2:Y:S02]  /*07c0*/  LDCU UR4, c[0x0][0x39c] ;  /* 0x00007380ff0477ac */ /* 0x004ea40008000800 */
[----:B--2---:R-:W-:-:S13]  /*07d0*/  ISETP.GE.AND P0, PT, R3, UR4, PT ;  /* 0x0000000403007c0c */ /* 0x004fda000bf06270 */
[----:B------:R-:W-:Y:S05]  /*07e0*/  @P0 BRA `(.L_x_103) ;  /* 0x0000000000a40947 */ /* 0x000fea0003800000 */
.L_x_106:
[----:B--2---:R-:W2:Y:S02]  /*07f0*/  LDCU UR4, c[0x0][0x3a0] ;  /* 0x00007400ff0477ac */ /* 0x004ea40008000800 */
[----:B--2---:R-:W-:-:S13]  /*0800*/  ISETP.GE.AND P0, PT, R22, UR4, PT ;  /* 0x0000000416007c0c */ /* 0x004fda000bf06270 */
[----:B------:R-:W-:Y:S05]  /*0810*/  @P0 BRA `(.L_x_104) ;  /* 0x0000000000780947 */ /* 0x000fea0003800000 */
[----:B------:R-:W2:Y:S01]  /*0820*/  LDC R23, c[0x0][0x3a0] ;  /* 0x0000e800ff177b82 */ /* 0x000ea20000000800 */
[----:B------:R-:W-:-:S07]  /*0830*/  MOV R6, R22 ;  /* 0x0000001600067202 */ /* 0x000fce0000000f00 */
[----:B------:R-:W3:Y:S02]  /*0840*/  LDC.64 R18, c[0x0][0x388] ;  /* 0x0000e200ff127b82 */ /* 0x000ee40000000a00 */
.L_x_105:
        /* <DEDUP_REMOVED lines=24> */
[----:B---3--:R-:W-:-:S12]  /*09d0*/  FFMA R4, R17, R8, R4 ;  /* 0x0000000811047223 */ /* 0x008fd80000000004 */
[----:B------:R-:W-:Y:S05]  /*09e0*/  @P0 BRA `(.L_x_105) ;  /* 0xfffffffc00980947 */ /* 0x000fea000383ffff */
[----:B--2---:R-:W-:-:S07]  /*09f0*/  MOV R22, R23 ;  /* 0x0000001700167202 */ /* 0x004fce0000000f00 */
.L_x_104:
        /* <DEDUP_REMOVED lines=8> */
.L_x_103:
[----:B------:R-:W3:Y:S01]  /*0a80*/  LDCU UR4, c[0x0][0x398] ;  /* 0x00007300ff0477ac */ /* 0x000ee20008000800 */
[----:B------:R-:W-:Y:S01]  /*0a90*/  IADD3 R0, PT, PT, R0, R21, RZ ;  /* 0x0000001500007210 */ /* 0x000fe20007ffe0ff */
[----:B---3--:R-:W-:-:S05]  /*0aa0*/  IMAD.U32 R9, RZ, RZ, UR4 ;  /* 0x00000004ff097e24 */ /* 0x008fca000f8e00ff */
[----:B------:R-:W-:-:S13]  /*0ab0*/  ISETP.GE.AND P0, PT, R0, R9, PT ;  /* 0x000000090000720c */ /* 0x000fda0003f06270 */
[----:B------:R-:W-:Y:S05]  /*0ac0*/  @!P0 BRA `(.L_x_107) ;  /* 0xfffffffc003c8947 */ /* 0x000fea000383ffff */
.L_x_94:
        /* <DEDUP_REMOVED lines=8> */
.L_x_118:
[----:B--2---:R-:W2:Y:S02]  /*0b50*/  LDCU UR4, c[0x0][0x39c] ;  /* 0x00007380ff0477ac */ /* 0x004ea40008000800 */
[----:B--2---:R-:W-:-:S13]  /*0b60*/  ISETP.GE.AND P0, PT, R3, UR4, PT ;  /* 0x0000000403007c0c */ /* 0x004fda000bf06270 */
[----:B------:R-:W-:Y:S05]  /*0b70*/  @P0 BRA `(.L_x_108) ;  /* 0x0000000800b00947 */ /* 0x000fea0003800000 */
.L_x_117:
        /* <DEDUP_REMOVED lines=25> */
.L_x_114:
        /* <DEDUP_REMOVED lines=8> */
[----:B--2---:R-:W-:-:S03]  /*0d90*/  FFMA R24, R27, R24, R4 ;  /* 0x000000181b187223 */ /* 0x004fc60000000004 */
[----:B------:R-:W2:Y:S04]  /*0da0*/  LDG.E R27, desc[UR8][R20.64+0x8] ;  /* 0x00000808141b7981 */ /* 0x000ea8000c1e1900 */
[----:B------:R-:W2:Y:S01]  /*0db0*/  LDG.E R4, desc[UR8][R18.64+0x8] ;  /* 0x0000080812047981 */ /* 0x000ea2000c1e1900 */
[----:B---3--:R-:W-:-:S03]  /*0dc0*/  FFMA R24, R29, R26, R24 ;  /* 0x0000001a1d187223 */ /* 0x008fc60000000018 */
[----:B------:R-:W3:Y:S04]  /*0dd0*/  LDG.E R29, desc[UR8][R20.64+0xc] ;  /* 0x00000c08141d7981 */ /* 0x000ee8000c1e1900 */
        /* <DEDUP_REMOVED lines=31> */
[----:B------:R-:W-:Y:S01]  /*0fd0*/  IADD3 R22, PT, PT, R22, 0x10, RZ ;  /* 0x0000001016167810 */ /* 0x000fe20007ffe0ff */
[----:B--2---:R-:W-:Y:S02]  /*0fe0*/  FFMA R4, R27, R24, R4 ;  /* 0x000000181b047223 */ /* 0x004fe40000000004 */
[----:B------:R-:W2:Y:S04]  /*0ff0*/  LDG.E R27, desc[UR8][R20.64+0x38] ;  /* 0x00003808141b7981 */ /* 0x000ea8000c1e1900 */
[----:B------:R-:W2:Y:S01]  /*1000*/  LDG.E R24, desc[UR8][R18.64+0x38] ;  /* 0x0000380812187981 */ /* 0x000ea2000c1e1900 */
[----:B---3--:R-:W-:-:S03]  /*1010*/  FFMA R4, R29, R26, R4 ;  /* 0x0000001a1d047223 */ /* 0x008fc60000000004 */
[----:B------:R-:W3:Y:S04]  /*1020*/  LDG.E R29, desc[UR8][R20.64+0x3c] ;  /* 0x00003c08141d7981 */ /* 0x000ee8000c1e1900 */
[----:B------:R-:W3:Y:S01]  /*1030*/  LDG.E R26, desc[UR8][R18.64+0x3c] ;  /* 0x00003c08121a7981 */ /* 0x000ee2000c1e1900 */
[----:B------:R-:W-:Y:S02]  /*1040*/  ISETP.NE.AND P0, PT, R22, RZ, PT ;  /* 0x000000ff1600720c */ /* 0x000fe40003f05270 */
[----:B------:R-:W-:Y:S02]  /*1050*/  IADD3 R9, PT, PT, R9, 0x10, RZ ;  /* 0x0000001009097810 */ /* 0x000fe40007ffe0ff */
[----:B------:R-:W-:Y:S02]  /*1060*/  IADD3 R25, PT, PT, R25, 0x10, RZ ;  /* 0x0000001019197810 */ /* 0x000fe40007ffe0ff */
[----:B------:R-:W-:Y:S01]  /*1070*/  IADD3 R23, PT, PT, R23, 0x10, RZ ;  /* 0x0000001017177810 */ /* 0x000fe20007ffe0ff */
[----:B--2---:R-:W-:-:S04]  /*1080*/  FFMA R4, R27, R24, R4 ;  /* 0x000000181b047223 */ /* 0x004fc80000000004 */
[----:B---3--:R-:W-:Y:S02]  /*1090*/  FFMA R4, R29, R26, R4 ;  /* 0x0000001a1d047223 */ /* 0x008fe40000000004 */
[----:B------:R-:W-:Y:S05]  /*10a0*/  @P0 BRA `(.L_x_114) ;  /* 0xfffffffc00180947 */ /* 0x000fea000383ffff */
.L_x_113:
[----:B01----:R-:W-:Y:S05]  /*10b0*/  BSYNC.RECONVERGENT B1 ;  /* 0x0000000000017941 */ /* 0x003fea0003800200 */
.L_x_112:
        /* <DEDUP_REMOVED lines=19> */
[----:B---3--:R-:W-:-:S03]  /*11f0*/  FFMA R23, R23, R25, R4 ;  /* 0x0000001917177223 */ /* 0x008fc60000000004 */
[----:B------:R-:W3:Y:S04]  /*1200*/  LDG.E R4, desc[UR8][R18.64+0x4] ;  /* 0x0000040812047981 */ /* 0x000ee8000c1e1900 */
[----:B------:R-:W3:Y:S02]  /*1210*/  LDG.E R25, desc[UR8][R20.64+0x4] ;  /* 0x0000040814197981 */ /* 0x000ee4000c1e1900 */
[----:B---3--:R-:W-:Y:S02]  /*1220*/  FFMA R4, R4, R25, R23 ;  /* 0x0000001904047223 */ /* 0x008fe40000000017 */
[----:B------:R-:W3:Y:S04]  /*1230*/  LDG.E R23, desc[UR8][R18.64+0xc] ;  /* 0x00000c0812177981 */ /* 0x000ee8000c1e1900 */
[----:B------:R-:W3:Y:S01]  /*1240*/  LDG.E R25, desc[UR8][R20.64+0xc] ;  /* 0x00000c0814197981 */ /* 0x000ee2000c1e1900 */
[----:B----4-:R-:W-:-:S03]  /*1250*/  FFMA R4, R27, R26, R4 ;  /* 0x0000001a1b047223 */ /* 0x010fc60000000004 */
[----:B------:R-:W4:Y:S04]  /*1260*/  LDG.E R27, desc[UR8][R18.64+0x10] ;  /* 0x00001008121b7981 */ /* 0x000f28000c1e1900 */
[----:B------:R-:W4:Y:S01]  /*1270*/  LDG.E R26, desc[UR8][R20.64+0x10] ;  /* 0x00001008141a7981 */ /* 0x000f22000c1e1900 */
[----:B---3--:R-:W-:-:S03]  /*1280*/  FFMA R4, R23, R25, R4 ;  /* 0x0000001917047223 */ /* 0x008fc60000000004 */
[----:B------:R-:W3:Y:S04]  /*1290*/  LDG.E R23, desc[UR8][R18.64+0x14] ;  /* 0x0000140812177981 */ /* 0x000ee8000c1e1900 */
[----:B------:R-:W3:Y:S01]  /*12a0*/  LDG.E R25, desc[UR8][R20.64+0x14] ;  /* 0x0000140814197981 */ /* 0x000ee2000c1e1900 */
[----:B----4-:R-:W-:-:S03]  /*12b0*/  FFMA R26, R27, R26, R4 ;  /* 0x0000001a1b1a7223 */ /* 0x010fc60000000004 */
[----:B------:R-:W4:Y:S04]  /*12c0*/  LDG.E R4, desc[UR8][R18.64+0x18] ;  /* 0x0000180812047981 */ /* 0x000f28000c1e1900 */
[----:B------:R-:W4:Y:S01]  /*12d0*/  LDG.E R27, desc[UR8][R20.64+0x18] ;  /* 0x00001808141b7981 */ /* 0x000f22000c1e1900 */
[----:B------:R-:W-:Y:S01]  /*12e0*/  IADD3 R9, PT, PT, R9, 0x8, RZ ;  /* 0x0000000809097810 */ /* 0x000fe20007ffe0ff */
[----:B---3--:R-:W-:-:S04]  /*12f0*/  FFMA R23, R23, R25, R26 ;  /* 0x0000001917177223 */ /* 0x008fc8000000001a */
[----:B----4-:R-:W-:-:S04]  /*1300*/  FFMA R4, R4, R27, R23 ;  /* 0x0000001b04047223 */ /* 0x010fc80000000017 */
[----:B-----5:R-:W-:-:S07]  /*1310*/  FFMA R4, R29, R28, R4 ;  /* 0x0000001c1d047223 */ /* 0x020fce0000000004 */
.L_x_116:
[----:B------:R-:W-:Y:S05]  /*1320*/  BSYNC.RECONVERGENT B1 ;  /* 0x0000000000017941 */ /* 0x000fea0003800200 */
.L_x_115:
        /* <DEDUP_REMOVED lines=15> */
[----:B----4-:R-:W-:-:S02]  /*1420*/  @P0 FFMA R23, R23, R25, R4 ;  /* 0x0000001917170223 */ /* 0x010fc40000000004 */
[----:B------:R-:W4:Y:S02]  /*1430*/  @P0 LDG.E R25, desc[UR8][R18.64+0x8] ;  /* 0x0000080812190981 */ /* 0x000f24000c1e1900 */
[----:B---3--:R-:W-:Y:S02]  /*1440*/  @P0 FFMA R23, R26, R27, R23 ;  /* 0x0000001b1a170223 */ /* 0x008fe40000000017 */
[----:B------:R-:W4:Y:S04]  /*1450*/  @P0 LDG.E R26, desc[UR8][R20.64+0x8] ;  /* 0x00000808141a0981 */ /* 0x000f28000c1e1900 */
[----:B------:R-:W5:Y:S01]  /*1460*/  @P0 LDG.E R27, desc[UR8][R18.64+0xc] ;  /* 0x00000c08121b0981 */ /* 0x000f62000c1e1900 */
[----:B------:R-:W-:Y:S01]  /*1470*/  ISETP.NE.AND P1, PT, R6, RZ, PT ;  /* 0x000000ff0600720c */ /* 0x000fe20003f25270 */
[----:B------:R-:W-:-:S02]  /*1480*/  @P0 VIADD R9, R9, 0x4 ;  /* 0x0000000409090836 */ /* 0x000fc40000000000 */
[----:B----4-:R-:W-:-:S04]  /*1490*/  @P0 FFMA R23, R26, R25, R23 ;  /* 0x000000191a170223 */ /* 0x010fc80000000017 */
[----:B-----5:R-:W-:-:S06]  /*14a0*/  @P0 FFMA R4, R28, R27, R23 ;  /* 0x0000001b1c040223 */ /* 0x020fcc0000000017 */
        /* <DEDUP_REMOVED lines=10> */
[----:B---3--:R-:W-:-:S12]  /*1550*/  FFMA R4, R9, R23, R4 ;  /* 0x0000001709047223 */ /* 0x008fd80000000004 */
[----:B------:R-:W-:Y:S05]  /*1560*/  @!P0 BRA `(.L_x_111) ;  /* 0x00000000001c8947 */ /* 0x000fea0003800000 */
[----:B------:R-:W-:Y:S01]  /*1570*/  ISETP.NE.AND P0, PT, R6, 0x2, PT ;  /* 0x000000020600780c */ /* 0x000fe20003f05270 */
[----:B------:R-:W3:Y:S04]  /*1580*/  LDG.E R9, desc[UR8][R20.64+0x4] ;  /* 0x0000040814097981 */ /* 0x000ee8000c1e1900 */
[----:B------:R-:W3:Y:S08]  /*1590*/  LDG.E R6, desc[UR8][R18.64+0x4] ;  /* 0x0000040812067981 */ /* 0x000ef0000c1e1900 */
[----:B------:R-:W4:Y:S04]  /*15a0*/  @P0 LDG.E R23, desc[UR8][R20.64+0x8] ;  /* 0x0000080814170981 */ /* 0x000f28000c1e1900 */
[----:B------:R-:W4:Y:S01]  /*15b0*/  @P0 LDG.E R24, desc[UR8][R18.64+0x8] ;  /* 0x0000080812180981 */ /* 0x000f22000c1e1900 */
[----:B---3--:R-:W-:-:S04]  /*15c0*/  FFMA R4, R9, R6, R4 ;  /* 0x0000000609047223 */ /* 0x008fc80000000004 */
[----:B----4-:R-:W-:-:S07]  /*15d0*/  @P0 FFMA R4, R23, R24, R4 ;  /* 0x0000001817040223 */ /* 0x010fce0000000004 */
.L_x_111:
[----:B01----:R-:W-:Y:S05]  /*15e0*/  BSYNC.RECONVERGENT B0 ;  /* 0x0000000000007941 */ /* 0x003fea0003800200 */
.L_x_110:
[----:B------:R-:W0:Y:S01]  /*15f0*/  LDCU UR4, c[0x0][0x39c] ;  /* 0x00007380ff0477ac */ /* 0x000e220008000800 */
[----:B------:R3:W-:Y:S01]  /*1600*/  STG.E desc[UR8][R16.64], R4 ;  /* 0x0000000410007986 */ /* 0x0007e2000c101908 */
[----:B------:R-:W-:-:S04]  /*1610*/  IADD3 R3, PT, PT, R3, R8, RZ ;  /* 0x0000000803037210 */ /* 0x000fc80007ffe0ff */
[----:B0-----:R-:W-:-:S13]  /*1620*/  ISETP.GE.AND P0, PT, R3, UR4, PT ;  /* 0x0000000403007c0c */ /* 0x001fda000bf06270 */
[----:B---3--:R-:W-:Y:S05]  /*1630*/  @!P0 BRA `(.L_x_117) ;  /* 0xfffffff400508947 */ /* 0x008fea000383ffff */
.L_x_108:
[----:B------:R-:W3:Y:S01]  /*1640*/  LDCU UR4, c[0x0][0x398] ;  /* 0x00007300ff0477ac */ /* 0x000ee20008000800 */
[----:B------:R-:W-:Y:S02]  /*1650*/  IADD3 R0, PT, PT, R0, R7, RZ ;  /* 0x0000000700007210 */ /* 0x000fe40007ffe0ff */
[----:B---3--:R-:W-:-:S04]  /*1660*/  MOV R9, UR4 ;  /* 0x0000000400097c02 */ /* 0x008fc80008000f00 */
[----:B------:R-:W-:-:S13]  /*1670*/  ISETP.GE.AND P0, PT, R0, R9, PT ;  /* 0x000000090000720c */ /* 0x000fda0003f06270 */
[----:B------:R-:W-:Y:S05]  /*1680*/  @!P0 BRA `(.L_x_118) ;  /* 0xfffffff400308947 */ /* 0x000fea000383ffff */
.L_x_102:
[----:B------:R-:W-:-:S13]  /*1690*/  ISETP.GE.AND P0, PT, R0, R9, PT ;  /* 0x000000090000720c */ /* 0x000fda0003f06270 */
[----:B01----:R-:W-:Y:S05]  /*16a0*/  @P0 EXIT ;  /* 0x000000000000094d */ /* 0x003fea0003800000 */
.L_x_119:
        /* <DEDUP_REMOVED lines=11> */
.L_x_109:
        /* <DEDUP_REMOVED lines=11> */
.L_x_97:
[----:B------:R-:W-:Y:S01]  /*1810*/  BSSY.RECONVERGENT B0, `(.L_x_121) ;  /* 0x0000010000007945 */ /* 0x000fe20003800200 */
.L_x_122:
        /* <DEDUP_REMOVED lines=13> */
[----:B---3--:R-:W-:-:S06]  /*18f0*/  FFMA R4, R19, R20, R4 ;  /* 0x0000001413047223 */ /* 0x008fcc0000000004 */
[----:B------:R-:W-:Y:S05]  /*1900*/  @!P0 BRA `(.L_x_122) ;  /* 0xfffffffc00c48947 */ /* 0x000fea000383ffff */
[----:B01----:R-:W-:Y:S05]  /*1910*/  BSYNC.RECONVERGENT B0 ;  /* 0x0000000000007941 */ /* 0x003fea0003800200 */
.L_x_121:
[----:B------:R-:W-:Y:S02]  /*1920*/  MOV R2, R10 ;  /* 0x0000000a00027202 */ /* 0x000fe40000000f00 */
[----:B------:R-:W-:-:S07]  /*1930*/  MOV R5, R11 ;  /* 0x0000000b00057202 */ /* 0x000fce0000000f00 */
.L_x_120:
        /* <DEDUP_REMOVED lines=11> */
.L_x_123:
        /* <DEDUP_REMOVED lines=9> */
.L_x_127:


//--------------------- .nv.shared.reserved.0     --------------------------
	.section	.nv.shared.reserved.0,"aw",@nobits
	.weak		__nv_reservedSMEM_offset_0_alias
	.size		__nv_reservedSMEM_offset_0_alias, 0, 64
	.other		__nv_reservedSMEM_offset_0_alias,@"STO_CUDA_RESERVED_SHARED STV_DEFAULT"
__nv_reservedSMEM_offset_0_alias:
	.zero		0
	.zero		64


//--------------------- .nv.constant0.extdot_i64  --------------------------
	.section	.nv.constant0.extdot_i64,"a",@progbits
	.sectionflags	@""
	.align	4
.nv.constant0.extdot_i64:
	.zero		952


//--------------------- .nv.constant0.extdot_i32  --------------------------
	.section	.nv.constant0.extdot_i32,"a",@progbits
	.sectionflags	@""
	.align	4
.nv.constant0.extdot_i32:
	.zero		952


//--------------------- .nv.constant0.extdot_f64  --------------------------
	.section	.nv.constant0.extdot_f64,"a",@progbits
	.sectionflags	@""
	.align	4
.nv.constant0.extdot_f64:
	.zero		952


//--------------------- .nv.constant0.extdot_f32  --------------------------
	.section	.nv.constant0.extdot_f32,"a",@progbits
	.sectionflags	@""
	.align	4
.nv.constant0.extdot_f32:
	.zero		952


//--------------------- SYMBOLS --------------------------

	.type		.nv.reservedSmem.offset0,@object
	.size		.nv.reservedSmem.offset0,0x4
